//
// Generated by NVIDIA NVVM Compiler
//
// Compiler Build ID: CL-36424714
// Cuda compilation tools, release 13.0, V13.0.88
// Based on NVVM 20.0.0
//

.version 9.0
.target sm_100
.address_size 64

	// .globl	_Z11kernel_2dfdPdS_S_ddii

.visible .entry _Z11kernel_2dfdPdS_S_ddii(
	.param .u64 .ptr .align 1 _Z11kernel_2dfdPdS_S_ddii_param_0,
	.param .u64 .ptr .align 1 _Z11kernel_2dfdPdS_S_ddii_param_1,
	.param .u64 .ptr .align 1 _Z11kernel_2dfdPdS_S_ddii_param_2,
	.param .f64 _Z11kernel_2dfdPdS_S_ddii_param_3,
	.param .f64 _Z11kernel_2dfdPdS_S_ddii_param_4,
	.param .u32 _Z11kernel_2dfdPdS_S_ddii_param_5,
	.param .u32 _Z11kernel_2dfdPdS_S_ddii_param_6
)
{
	.reg .pred 	%p<23>;
	.reg .b32 	%r<84>;
	.reg .b64 	%rd<102>;
	.reg .b64 	%fd<166>;

	ld.param.u64 	%rd19, [_Z11kernel_2dfdPdS_S_ddii_param_0];
	ld.param.u64 	%rd20, [_Z11kernel_2dfdPdS_S_ddii_param_1];
	ld.param.u64 	%rd21, [_Z11kernel_2dfdPdS_S_ddii_param_2];
	ld.param.f64 	%fd2, [_Z11kernel_2dfdPdS_S_ddii_param_3];
	ld.param.f64 	%fd3, [_Z11kernel_2dfdPdS_S_ddii_param_4];
	ld.param.u32 	%r33, [_Z11kernel_2dfdPdS_S_ddii_param_5];
	ld.param.u32 	%r34, [_Z11kernel_2dfdPdS_S_ddii_param_6];
	cvta.to.global.u64 	%rd1, %rd21;
	cvta.to.global.u64 	%rd2, %rd19;
	cvta.to.global.u64 	%rd3, %rd20;
	mov.u32 	%r35, %ctaid.x;
	mov.u32 	%r36, %ntid.x;
	mov.u32 	%r37, %tid.x;
	mad.lo.s32 	%r38, %r35, %r36, %r37;
	add.s32 	%r39, %r38, -1;
	setp.gt.u32 	%p1, %r39, 98;
	@%p1 bra 	$L__BB0_30;
	setp.lt.s32 	%p2, %r33, 2;
	@%p2 bra 	$L__BB0_13;
	setp.lt.s32 	%p3, %r34, 2;
	mul.f64 	%fd4, %fd2, 0d4014000006C0B508;
	mul.f64 	%fd5, %fd2, %fd4;
	mul.f64 	%fd6, %fd3, %fd3;
	div.rn.f64 	%fd1, %fd5, %fd6;
	@%p3 bra 	$L__BB0_13;
	add.s32 	%r41, %r34, -1;
	and.b32  	%r1, %r41, -4;
	mov.b32 	%r74, 1;
	add.s32 	%r43, %r34, -2;
	shl.b32 	%r44, %r34, 1;
	mul.wide.u32 	%rd65, %r34, 8;
$L__BB0_4:
	setp.lt.u32 	%p4, %r43, 3;
	mul.lo.s32 	%r3, %r74, %r34;
	add.s32 	%r74, %r74, 1;
	add.s32 	%r5, %r3, %r34;
	sub.s32 	%r6, %r5, %r44;
	mov.b32 	%r77, 1;
	@%p4 bra 	$L__BB0_7;
	mov.b32 	%r75, 1;
$L__BB0_6:
	.pragma "nounroll";
	add.s32 	%r46, %r75, %r3;
	mul.wide.u32 	%rd22, %r46, 8;
	add.s64 	%rd23, %rd3, %rd22;
	ld.global.f64 	%fd7, [%rd23];
	add.f64 	%fd8, %fd7, %fd7;
	add.s64 	%rd24, %rd2, %rd22;
	ld.global.f64 	%fd9, [%rd24];
	sub.f64 	%fd10, %fd8, %fd9;
	add.s32 	%r47, %r46, %r34;
	mul.wide.u32 	%rd25, %r47, 8;
	add.s64 	%rd26, %rd3, %rd25;
	ld.global.f64 	%fd11, [%rd26];
	add.s32 	%r48, %r75, %r6;
	mul.wide.s32 	%rd27, %r48, 8;
	add.s64 	%rd28, %rd3, %rd27;
	ld.global.f64 	%fd12, [%rd28];
	add.f64 	%fd13, %fd11, %fd12;
	ld.global.f64 	%fd14, [%rd23+8];
	add.f64 	%fd15, %fd13, %fd14;
	mul.wide.u32 	%rd29, %r34, 8;
	add.s64 	%rd30, %rd28, %rd29;
	ld.global.f64 	%fd16, [%rd30+-8];
	add.f64 	%fd17, %fd15, %fd16;
	mul.f64 	%fd18, %fd7, 0d4010000000000000;
	sub.f64 	%fd19, %fd17, %fd18;
	fma.rn.f64 	%fd20, %fd1, %fd19, %fd10;
	add.s64 	%rd31, %rd1, %rd22;
	st.global.f64 	[%rd31], %fd20;
	ld.global.f64 	%fd21, [%rd23+8];
	add.f64 	%fd22, %fd21, %fd21;
	ld.global.f64 	%fd23, [%rd24+8];
	sub.f64 	%fd24, %fd22, %fd23;
	cvt.u64.u32 	%rd32, %r5;
	cvt.u64.u32 	%rd33, %r75;
	add.s64 	%rd34, %rd33, %rd32;
	shl.b64 	%rd35, %rd34, 3;
	add.s64 	%rd36, %rd3, %rd35;
	ld.global.f64 	%fd25, [%rd36+8];
	ld.global.f64 	%fd26, [%rd28+8];
	add.f64 	%fd27, %fd25, %fd26;
	ld.global.f64 	%fd28, [%rd23+16];
	add.f64 	%fd29, %fd27, %fd28;
	ld.global.f64 	%fd30, [%rd30];
	add.f64 	%fd31, %fd29, %fd30;
	mul.f64 	%fd32, %fd21, 0d4010000000000000;
	sub.f64 	%fd33, %fd31, %fd32;
	fma.rn.f64 	%fd34, %fd1, %fd33, %fd24;
	st.global.f64 	[%rd31+8], %fd34;
	ld.global.f64 	%fd35, [%rd23+16];
	add.f64 	%fd36, %fd35, %fd35;
	ld.global.f64 	%fd37, [%rd24+16];
	sub.f64 	%fd38, %fd36, %fd37;
	ld.global.f64 	%fd39, [%rd36+16];
	ld.global.f64 	%fd40, [%rd28+16];
	add.f64 	%fd41, %fd39, %fd40;
	ld.global.f64 	%fd42, [%rd23+24];
	add.f64 	%fd43, %fd41, %fd42;
	ld.global.f64 	%fd44, [%rd23+8];
	add.f64 	%fd45, %fd43, %fd44;
	mul.f64 	%fd46, %fd35, 0d4010000000000000;
	sub.f64 	%fd47, %fd45, %fd46;
	fma.rn.f64 	%fd48, %fd1, %fd47, %fd38;
	st.global.f64 	[%rd31+16], %fd48;
	ld.global.f64 	%fd49, [%rd23+24];
	add.f64 	%fd50, %fd49, %fd49;
	ld.global.f64 	%fd51, [%rd24+24];
	sub.f64 	%fd52, %fd50, %fd51;
	ld.global.f64 	%fd53, [%rd36+24];
	ld.global.f64 	%fd54, [%rd28+24];
	add.f64 	%fd55, %fd53, %fd54;
	ld.global.f64 	%fd56, [%rd23+32];
	add.f64 	%fd57, %fd55, %fd56;
	ld.global.f64 	%fd58, [%rd23+16];
	add.f64 	%fd59, %fd57, %fd58;
	mul.f64 	%fd60, %fd49, 0d4010000000000000;
	sub.f64 	%fd61, %fd59, %fd60;
	fma.rn.f64 	%fd62, %fd1, %fd61, %fd52;
	st.global.f64 	[%rd31+24], %fd62;
	add.s32 	%r77, %r75, 4;
	add.s32 	%r49, %r75, 3;
	setp.ne.s32 	%p5, %r49, %r1;
	mov.u32 	%r75, %r77;
	@%p5 bra 	$L__BB0_6;
$L__BB0_7:
	add.s32 	%r50, %r34, -1;
	and.b32  	%r51, %r50, 3;
	setp.eq.s32 	%p6, %r51, 0;
	@%p6 bra 	$L__BB0_12;
	setp.eq.s32 	%p7, %r51, 1;
	@%p7 bra 	$L__BB0_10;
	add.s32 	%r54, %r77, %r3;
	mul.wide.u32 	%rd37, %r54, 8;
	add.s64 	%rd38, %rd3, %rd37;
	ld.global.f64 	%fd63, [%rd38];
	add.f64 	%fd64, %fd63, %fd63;
	add.s64 	%rd39, %rd2, %rd37;
	ld.global.f64 	%fd65, [%rd39];
	sub.f64 	%fd66, %fd64, %fd65;
	add.s32 	%r55, %r54, %r34;
	mul.wide.u32 	%rd40, %r55, 8;
	add.s64 	%rd41, %rd3, %rd40;
	ld.global.f64 	%fd67, [%rd41];
	add.s32 	%r56, %r77, %r6;
	mul.wide.s32 	%rd42, %r56, 8;
	add.s64 	%rd43, %rd3, %rd42;
	ld.global.f64 	%fd68, [%rd43];
	add.f64 	%fd69, %fd67, %fd68;
	ld.global.f64 	%fd70, [%rd38+8];
	add.f64 	%fd71, %fd69, %fd70;
	add.s64 	%rd45, %rd43, %rd65;
	ld.global.f64 	%fd72, [%rd45+-8];
	add.f64 	%fd73, %fd71, %fd72;
	mul.f64 	%fd74, %fd63, 0d4010000000000000;
	sub.f64 	%fd75, %fd73, %fd74;
	fma.rn.f64 	%fd76, %fd1, %fd75, %fd66;
	add.s64 	%rd46, %rd1, %rd37;
	st.global.f64 	[%rd46], %fd76;
	cvt.u64.u32 	%rd47, %r3;
	cvt.u64.u32 	%rd48, %r77;
	add.s64 	%rd49, %rd48, %rd47;
	shl.b64 	%rd50, %rd49, 3;
	add.s64 	%rd51, %rd3, %rd50;
	ld.global.f64 	%fd77, [%rd51+8];
	add.f64 	%fd78, %fd77, %fd77;
	add.s64 	%rd52, %rd2, %rd50;
	ld.global.f64 	%fd79, [%rd52+8];
	sub.f64 	%fd80, %fd78, %fd79;
	cvt.u64.u32 	%rd53, %r5;
	add.s64 	%rd54, %rd48, %rd53;
	shl.b64 	%rd55, %rd54, 3;
	add.s64 	%rd56, %rd3, %rd55;
	ld.global.f64 	%fd81, [%rd56+8];
	ld.global.f64 	%fd82, [%rd43+8];
	add.f64 	%fd83, %fd81, %fd82;
	ld.global.f64 	%fd84, [%rd51+16];
	add.f64 	%fd85, %fd83, %fd84;
	ld.global.f64 	%fd86, [%rd45];
	add.f64 	%fd87, %fd85, %fd86;
	mul.f64 	%fd88, %fd77, 0d4010000000000000;
	sub.f64 	%fd89, %fd87, %fd88;
	fma.rn.f64 	%fd90, %fd1, %fd89, %fd80;
	add.s64 	%rd57, %rd1, %rd50;
	st.global.f64 	[%rd57+8], %fd90;
	add.s32 	%r77, %r77, 2;
$L__BB0_10:
	and.b32  	%r57, %r34, 1;
	setp.eq.b32 	%p8, %r57, 1;
	@%p8 bra 	$L__BB0_12;
	add.s32 	%r58, %r77, %r3;
	mul.wide.u32 	%rd58, %r58, 8;
	add.s64 	%rd59, %rd3, %rd58;
	ld.global.f64 	%fd91, [%rd59];
	add.f64 	%fd92, %fd91, %fd91;
	add.s64 	%rd60, %rd2, %rd58;
	ld.global.f64 	%fd93, [%rd60];
	sub.f64 	%fd94, %fd92, %fd93;
	add.s32 	%r59, %r58, %r34;
	mul.wide.u32 	%rd61, %r59, 8;
	add.s64 	%rd62, %rd3, %rd61;
	ld.global.f64 	%fd95, [%rd62];
	add.s32 	%r60, %r77, %r6;
	mul.wide.s32 	%rd63, %r60, 8;
	add.s64 	%rd64, %rd3, %rd63;
	ld.global.f64 	%fd96, [%rd64];
	add.f64 	%fd97, %fd95, %fd96;
	ld.global.f64 	%fd98, [%rd59+8];
	add.f64 	%fd99, %fd97, %fd98;
	add.s64 	%rd66, %rd64, %rd65;
	ld.global.f64 	%fd100, [%rd66+-8];
	add.f64 	%fd101, %fd99, %fd100;
	fma.rn.f64 	%fd102, %fd91, 0dC010000000000000, %fd101;
	fma.rn.f64 	%fd103, %fd1, %fd102, %fd94;
	add.s64 	%rd67, %rd1, %rd58;
	st.global.f64 	[%rd67], %fd103;
$L__BB0_12:
	setp.ne.s32 	%p9, %r74, %r33;
	@%p9 bra 	$L__BB0_4;
$L__BB0_13:
	setp.lt.s32 	%p10, %r33, 3;
	setp.lt.s32 	%p11, %r34, 2;
	or.pred  	%p12, %p10, %p11;
	@%p12 bra 	$L__BB0_30;
	add.s32 	%r62, %r34, -1;
	add.s32 	%r12, %r34, -2;
	add.s32 	%r63, %r34, 15;
	and.b32  	%r64, %r63, 15;
	add.s32 	%r13, %r64, -1;
	add.s32 	%r65, %r34, 7;
	and.b32  	%r66, %r65, 7;
	add.s32 	%r14, %r66, -1;
	and.b32  	%r15, %r62, 15;
	and.b32  	%r16, %r63, 7;
	and.b32  	%r17, %r65, 3;
	add.s32 	%r18, %r33, -2;
	and.b32  	%r67, %r62, -16;
	neg.s32 	%r19, %r67;
	add.s64 	%rd4, %rd3, 64;
	add.s64 	%rd5, %rd2, 64;
	add.s64 	%rd6, %rd1, 64;
	mov.b32 	%r78, 1;
$L__BB0_15:
	mov.u32 	%r20, %r78;
	setp.lt.u32 	%p13, %r12, 15;
	mul.lo.s32 	%r21, %r20, %r34;
	mov.b32 	%r82, 1;
	@%p13 bra 	$L__BB0_19;
	add.s32 	%r70, %r21, 1;
	mul.wide.u32 	%rd68, %r70, 8;
	add.s64 	%rd101, %rd4, %rd68;
	add.s64 	%rd100, %rd5, %rd68;
	add.s64 	%rd99, %rd6, %rd68;
	mov.b32 	%r79, 0;
	mov.u32 	%r80, %r19;
$L__BB0_17:
	.pragma "nounroll";
	ld.global.f64 	%fd104, [%rd101+-64];
	st.global.f64 	[%rd100+-64], %fd104;
	ld.global.f64 	%fd105, [%rd99+-64];
	st.global.f64 	[%rd101+-64], %fd105;
	ld.global.f64 	%fd106, [%rd101+-56];
	st.global.f64 	[%rd100+-56], %fd106;
	ld.global.f64 	%fd107, [%rd99+-56];
	st.global.f64 	[%rd101+-56], %fd107;
	ld.global.f64 	%fd108, [%rd101+-48];
	st.global.f64 	[%rd100+-48], %fd108;
	ld.global.f64 	%fd109, [%rd99+-48];
	st.global.f64 	[%rd101+-48], %fd109;
	ld.global.f64 	%fd110, [%rd101+-40];
	st.global.f64 	[%rd100+-40], %fd110;
	ld.global.f64 	%fd111, [%rd99+-40];
	st.global.f64 	[%rd101+-40], %fd111;
	ld.global.f64 	%fd112, [%rd101+-32];
	st.global.f64 	[%rd100+-32], %fd112;
	ld.global.f64 	%fd113, [%rd99+-32];
	st.global.f64 	[%rd101+-32], %fd113;
	ld.global.f64 	%fd114, [%rd101+-24];
	st.global.f64 	[%rd100+-24], %fd114;
	ld.global.f64 	%fd115, [%rd99+-24];
	st.global.f64 	[%rd101+-24], %fd115;
	ld.global.f64 	%fd116, [%rd101+-16];
	st.global.f64 	[%rd100+-16], %fd116;
	ld.global.f64 	%fd117, [%rd99+-16];
	st.global.f64 	[%rd101+-16], %fd117;
	ld.global.f64 	%fd118, [%rd101+-8];
	st.global.f64 	[%rd100+-8], %fd118;
	ld.global.f64 	%fd119, [%rd99+-8];
	st.global.f64 	[%rd101+-8], %fd119;
	ld.global.f64 	%fd120, [%rd101];
	st.global.f64 	[%rd100], %fd120;
	ld.global.f64 	%fd121, [%rd99];
	st.global.f64 	[%rd101], %fd121;
	ld.global.f64 	%fd122, [%rd101+8];
	st.global.f64 	[%rd100+8], %fd122;
	ld.global.f64 	%fd123, [%rd99+8];
	st.global.f64 	[%rd101+8], %fd123;
	ld.global.f64 	%fd124, [%rd101+16];
	st.global.f64 	[%rd100+16], %fd124;
	ld.global.f64 	%fd125, [%rd99+16];
	st.global.f64 	[%rd101+16], %fd125;
	ld.global.f64 	%fd126, [%rd101+24];
	st.global.f64 	[%rd100+24], %fd126;
	ld.global.f64 	%fd127, [%rd99+24];
	st.global.f64 	[%rd101+24], %fd127;
	ld.global.f64 	%fd128, [%rd101+32];
	st.global.f64 	[%rd100+32], %fd128;
	ld.global.f64 	%fd129, [%rd99+32];
	st.global.f64 	[%rd101+32], %fd129;
	ld.global.f64 	%fd130, [%rd101+40];
	st.global.f64 	[%rd100+40], %fd130;
	ld.global.f64 	%fd131, [%rd99+40];
	st.global.f64 	[%rd101+40], %fd131;
	ld.global.f64 	%fd132, [%rd101+48];
	st.global.f64 	[%rd100+48], %fd132;
	ld.global.f64 	%fd133, [%rd99+48];
	st.global.f64 	[%rd101+48], %fd133;
	ld.global.f64 	%fd134, [%rd101+56];
	st.global.f64 	[%rd100+56], %fd134;
	ld.global.f64 	%fd135, [%rd99+56];
	st.global.f64 	[%rd101+56], %fd135;
	add.s32 	%r80, %r80, 16;
	add.s32 	%r79, %r79, 16;
	add.s64 	%rd101, %rd101, 128;
	add.s64 	%rd100, %rd100, 128;
	add.s64 	%rd99, %rd99, 128;
	setp.eq.s32 	%p14, %r80, 0;
	@%p14 bra 	$L__BB0_18;
	bra.uni 	$L__BB0_17;
$L__BB0_18:
	add.s32 	%r82, %r79, 1;
$L__BB0_19:
	setp.eq.s32 	%p15, %r15, 0;
	@%p15 bra 	$L__BB0_29;
	setp.lt.u32 	%p16, %r13, 7;
	@%p16 bra 	$L__BB0_22;
	add.s32 	%r71, %r82, %r21;
	mul.wide.u32 	%rd69, %r71, 8;
	add.s64 	%rd70, %rd3, %rd69;
	ld.global.f64 	%fd136, [%rd70];
	add.s64 	%rd71, %rd2, %rd69;
	st.global.f64 	[%rd71], %fd136;
	add.s64 	%rd72, %rd1, %rd69;
	ld.global.f64 	%fd137, [%rd72];
	st.global.f64 	[%rd70], %fd137;
	cvt.u64.u32 	%rd73, %r21;
	cvt.u64.u32 	%rd74, %r82;
	add.s64 	%rd75, %rd74, %rd73;
	shl.b64 	%rd76, %rd75, 3;
	add.s64 	%rd77, %rd3, %rd76;
	ld.global.f64 	%fd138, [%rd77+8];
	add.s64 	%rd78, %rd2, %rd76;
	st.global.f64 	[%rd78+8], %fd138;
	add.s64 	%rd79, %rd1, %rd76;
	ld.global.f64 	%fd139, [%rd79+8];
	st.global.f64 	[%rd77+8], %fd139;
	ld.global.f64 	%fd140, [%rd77+16];
	st.global.f64 	[%rd78+16], %fd140;
	ld.global.f64 	%fd141, [%rd79+16];
	st.global.f64 	[%rd77+16], %fd141;
	ld.global.f64 	%fd142, [%rd77+24];
	st.global.f64 	[%rd78+24], %fd142;
	ld.global.f64 	%fd143, [%rd79+24];
	st.global.f64 	[%rd77+24], %fd143;
	ld.global.f64 	%fd144, [%rd77+32];
	st.global.f64 	[%rd78+32], %fd144;
	ld.global.f64 	%fd145, [%rd79+32];
	st.global.f64 	[%rd77+32], %fd145;
	ld.global.f64 	%fd146, [%rd77+40];
	st.global.f64 	[%rd78+40], %fd146;
	ld.global.f64 	%fd147, [%rd79+40];
	st.global.f64 	[%rd77+40], %fd147;
	ld.global.f64 	%fd148, [%rd77+48];
	st.global.f64 	[%rd78+48], %fd148;
	ld.global.f64 	%fd149, [%rd79+48];
	st.global.f64 	[%rd77+48], %fd149;
	ld.global.f64 	%fd150, [%rd77+56];
	st.global.f64 	[%rd78+56], %fd150;
	ld.global.f64 	%fd151, [%rd79+56];
	st.global.f64 	[%rd77+56], %fd151;
	add.s32 	%r82, %r82, 8;
$L__BB0_22:
	setp.eq.s32 	%p17, %r16, 0;
	@%p17 bra 	$L__BB0_29;
	setp.lt.u32 	%p18, %r14, 3;
	@%p18 bra 	$L__BB0_25;
	add.s32 	%r72, %r82, %r21;
	mul.wide.u32 	%rd80, %r72, 8;
	add.s64 	%rd81, %rd3, %rd80;
	ld.global.f64 	%fd152, [%rd81];
	add.s64 	%rd82, %rd2, %rd80;
	st.global.f64 	[%rd82], %fd152;
	add.s64 	%rd83, %rd1, %rd80;
	ld.global.f64 	%fd153, [%rd83];
	st.global.f64 	[%rd81], %fd153;
	cvt.u64.u32 	%rd84, %r21;
	cvt.u64.u32 	%rd85, %r82;
	add.s64 	%rd86, %rd85, %rd84;
	shl.b64 	%rd87, %rd86, 3;
	add.s64 	%rd88, %rd3, %rd87;
	ld.global.f64 	%fd154, [%rd88+8];
	add.s64 	%rd89, %rd2, %rd87;
	st.global.f64 	[%rd89+8], %fd154;
	add.s64 	%rd90, %rd1, %rd87;
	ld.global.f64 	%fd155, [%rd90+8];
	st.global.f64 	[%rd88+8], %fd155;
	ld.global.f64 	%fd156, [%rd88+16];
	st.global.f64 	[%rd89+16], %fd156;
	ld.global.f64 	%fd157, [%rd90+16];
	st.global.f64 	[%rd88+16], %fd157;
	ld.global.f64 	%fd158, [%rd88+24];
	st.global.f64 	[%rd89+24], %fd158;
	ld.global.f64 	%fd159, [%rd90+24];
	st.global.f64 	[%rd88+24], %fd159;
	add.s32 	%r82, %r82, 4;
$L__BB0_25:
	setp.eq.s32 	%p19, %r17, 0;
	@%p19 bra 	$L__BB0_29;
	setp.eq.s32 	%p20, %r17, 1;
	add.s32 	%r73, %r82, %r21;
	mul.wide.u32 	%rd91, %r73, 8;
	add.s64 	%rd92, %rd3, %rd91;
	ld.global.f64 	%fd160, [%rd92];
	add.s64 	%rd93, %rd2, %rd91;
	st.global.f64 	[%rd93], %fd160;
	add.s64 	%rd94, %rd1, %rd91;
	ld.global.f64 	%fd161, [%rd94];
	st.global.f64 	[%rd92], %fd161;
	@%p20 bra 	$L__BB0_29;
	setp.eq.s32 	%p21, %r17, 2;
	cvt.u64.u32 	%rd95, %r21;
	cvt.u64.u32 	%rd96, %r82;
	add.s64 	%rd97, %rd96, %rd95;
	shl.b64 	%rd98, %rd97, 3;
	add.s64 	%rd16, %rd3, %rd98;
	ld.global.f64 	%fd162, [%rd16+8];
	add.s64 	%rd17, %rd2, %rd98;
	st.global.f64 	[%rd17+8], %fd162;
	add.s64 	%rd18, %rd1, %rd98;
	ld.global.f64 	%fd163, [%rd18+8];
	st.global.f64 	[%rd16+8], %fd163;
	@%p21 bra 	$L__BB0_29;
	ld.global.f64 	%fd164, [%rd16+16];
	st.global.f64 	[%rd17+16], %fd164;
	ld.global.f64 	%fd165, [%rd18+16];
	st.global.f64 	[%rd16+16], %fd165;
$L__BB0_29:
	add.s32 	%r78, %r20, 1;
	setp.ne.s32 	%p22, %r20, %r18;
	@%p22 bra 	$L__BB0_15;
$L__BB0_30:
	ret;

}


// ===== COMPILED SASS (sm_100) =====

	.target	sm_100

	.elftype	@"ET_EXEC"


//--------------------- .note.nv.tkinfo           --------------------------
	.section	.note.nv.tkinfo,"",@"SHT_NOTE"
	.sectionflags	@"SHF_NOTE_NV_TKINFO"
	.tkinfo
        /*0018*/ 	.word	0x00000002
        /*0030*/ 	.string	""
        /*0030*/ 	.string	"ptxas"
        /*0030*/ 	.string	"Cuda compilation tools, release 13.0, V13.0.88"
        /*0030*/ 	.string	"Build cuda_13.0.r13.0/compiler.36424714_0"
        /*0030*/ 	.string	"-arch sm_100 -m 64 "



//--------------------- .note.nv.cuinfo           --------------------------
	.section	.note.nv.cuinfo,"",@"SHT_NOTE"
	.sectionflags	@"SHF_NOTE_NV_CUINFO"
        /*0018*/ 	.short	0x0002
        /*001a*/ 	.short	0x0064
        /*001c*/ 	.short	0x0082
	.zero		2


//--------------------- .nv.info                  --------------------------
	.section	.nv.info,"",@"SHT_CUDA_INFO"
	.align	4


	//----- nvinfo : EIATTR_REGCOUNT
	.align		4
        /*0000*/ 	.byte	0x04, 0x2f
        /*0002*/ 	.short	(.L_1 - .L_0)
	.align		4
.L_0:
        /*0004*/ 	.word	index@(_Z11kernel_2dfdPdS_S_ddii)
        /*0008*/ 	.word	0x00000020


	//----- nvinfo : EIATTR_FRAME_SIZE
	.align		4
.L_1:
        /*000c*/ 	.byte	0x04, 0x11
        /*000e*/ 	.short	(.L_3 - .L_2)
	.align		4
.L_2:
        /*0010*/ 	.word	index@($__internal_0_$__cuda_sm20_div_rn_f64_full)
        /*0014*/ 	.word	0x00000000


	//----- nvinfo : EIATTR_FRAME_SIZE
	.align		4
.L_3:
        /*0018*/ 	.byte	0x04, 0x11
        /*001a*/ 	.short	(.L_5 - .L_4)
	.align		4
.L_4:
        /*001c*/ 	.word	index@(_Z11kernel_2dfdPdS_S_ddii)
        /*0020*/ 	.word	0x00000000


	//----- nvinfo : EIATTR_MIN_STACK_SIZE
	.align		4
.L_5:
        /*0024*/ 	.byte	0x04, 0x12
        /*0026*/ 	.short	(.L_7 - .L_6)
	.align		4
.L_6:
        /*0028*/ 	.word	index@(_Z11kernel_2dfdPdS_S_ddii)
        /*002c*/ 	.word	0x00000000
.L_7:


//--------------------- .nv.compat                --------------------------
	.section	.nv.compat,"",@"SHT_CUDA_COMPAT_INFO"
	.align	4
        /*0000*/ 	.byte	0x02, 0x09, 0x00, 0x00, 0x02, 0x02, 0x01, 0x00, 0x02, 0x05, 0x05, 0x00, 0x03, 0x07, 0x01, 0x01
        /*0010*/ 	.byte	0x02, 0x03, 0x00, 0x00, 0x02, 0x06, 0x01, 0x00, 0x04, 0x0b, 0x08, 0x00, 0x01, 0x00, 0x00, 0x00
        /*0020*/ 	.byte	0x00, 0x00, 0x00, 0x00


//--------------------- .nv.info._Z11kernel_2dfdPdS_S_ddii --------------------------
	.section	.nv.info._Z11kernel_2dfdPdS_S_ddii,"",@"SHT_CUDA_INFO"
	.sectionflags	@""
	.align	4


	//----- nvinfo : EIATTR_CUDA_API_VERSION
	.align		4
        /*0000*/ 	.byte	0x04, 0x37
        /*0002*/ 	.short	(.L_9 - .L_8)
.L_8:
        /*0004*/ 	.word	0x00000082


	//----- nvinfo : EIATTR_KPARAM_INFO
	.align		4
.L_9:
        /*0008*/ 	.byte	0x04, 0x17
        /*000a*/ 	.short	(.L_11 - .L_10)
.L_10:
        /*000c*/ 	.word	0x00000000
        /*0010*/ 	.short	0x0006
        /*0012*/ 	.short	0x002c
        /*0014*/ 	.byte	0x00, 0xf0, 0x11, 0x00


	//----- nvinfo : EIATTR_KPARAM_INFO
	.align		4
.L_11:
        /*0018*/ 	.byte	0x04, 0x17
        /*001a*/ 	.short	(.L_13 - .L_12)
.L_12:
        /*001c*/ 	.word	0x00000000
        /*0020*/ 	.short	0x0005
        /*0022*/ 	.short	0x0028
        /*0024*/ 	.byte	0x00, 0xf0, 0x11, 0x00


	//----- nvinfo : EIATTR_KPARAM_INFO
	.align		4
.L_13:
        /*0028*/ 	.byte	0x04, 0x17
        /*002a*/ 	.short	(.L_15 - .L_14)
.L_14:
        /*002c*/ 	.word	0x00000000
        /*0030*/ 	.short	0x0004
        /*0032*/ 	.short	0x0020
        /*0034*/ 	.byte	0x00, 0xf0, 0x21, 0x00


	//----- nvinfo : EIATTR_KPARAM_INFO
	.align		4
.L_15:
        /*0038*/ 	.byte	0x04, 0x17
        /*003a*/ 	.short	(.L_17 - .L_16)
.L_16:
        /*003c*/ 	.word	0x00000000
        /*0040*/ 	.short	0x0003
        /*0042*/ 	.short	0x0018
        /*0044*/ 	.byte	0x00, 0xf0, 0x21, 0x00


	//----- nvinfo : EIATTR_KPARAM_INFO
	.align		4
.L_17:
        /*0048*/ 	.byte	0x04, 0x17
        /*004a*/ 	.short	(.L_19 - .L_18)
.L_18:
        /*004c*/ 	.word	0x00000000
        /*0050*/ 	.short	0x0002
        /*0052*/ 	.short	0x0010
        /*0054*/ 	.byte	0x00, 0xf5, 0x21, 0x00


	//----- nvinfo : EIATTR_KPARAM_INFO
	.align		4
.L_19:
        /*0058*/ 	.byte	0x04, 0x17
        /*005a*/ 	.short	(.L_21 - .L_20)
.L_20:
        /*005c*/ 	.word	0x00000000
        /*0060*/ 	.short	0x0001
        /*0062*/ 	.short	0x0008
        /*0064*/ 	.byte	0x00, 0xf5, 0x21, 0x00


	//----- nvinfo : EIATTR_KPARAM_INFO
	.align		4
.L_21:
        /*0068*/ 	.byte	0x04, 0x17
        /*006a*/ 	.short	(.L_23 - .L_22)
.L_22:
        /*006c*/ 	.word	0x00000000
        /*0070*/ 	.short	0x0000
        /*0072*/ 	.short	0x0000
        /*0074*/ 	.byte	0x00, 0xf5, 0x21, 0x00


	//----- nvinfo : EIATTR_SPARSE_MMA_MASK
	.align		4
.L_23:
        /*0078*/ 	.byte	0x03, 0x50
        /*007a*/ 	.short	0x0000


	//----- nvinfo : EIATTR_MAXREG_COUNT
	.align		4
        /*007c*/ 	.byte	0x03, 0x1b
        /*007e*/ 	.short	0x00ff


	//----- nvinfo : EIATTR_MERCURY_ISA_VERSION
	.align		4
        /*0080*/ 	.byte	0x03, 0x5f
        /*0082*/ 	.short	0x0101


	//----- nvinfo : EIATTR_VRC_CTA_INIT_COUNT
	.align		4
        /*0084*/ 	.byte	0x02, 0x4a
	.zero		1
	.zero		1


	//----- nvinfo : EIATTR_EXIT_INSTR_OFFSETS
	.align		4
        /*0088*/ 	.byte	0x04, 0x1c
        /*008a*/ 	.short	(.L_25 - .L_24)


	//   ....[0]....
.L_24:
        /*008c*/ 	.word	0x00000070


	//   ....[1]....
        /*0090*/ 	.word	0x00001160


	//   ....[2]....
        /*0094*/ 	.word	0x00002210


	//----- nvinfo : EIATTR_CRS_STACK_SIZE
	.align		4
.L_25:
        /*0098*/ 	.byte	0x04, 0x1e
        /*009a*/ 	.short	(.L_27 - .L_26)
.L_26:
        /*009c*/ 	.word	0x00000000


	//----- nvinfo : EIATTR_CBANK_PARAM_SIZE
	.align		4
.L_27:
        /*00a0*/ 	.byte	0x03, 0x19
        /*00a2*/ 	.short	0x0030


	//----- nvinfo : EIATTR_PARAM_CBANK
	.align		4
        /*00a4*/ 	.byte	0x04, 0x0a
        /*00a6*/ 	.short	(.L_29 - .L_28)
	.align		4
.L_28:
        /*00a8*/ 	.word	index@(.nv.constant0._Z11kernel_2dfdPdS_S_ddii)
        /*00ac*/ 	.short	0x0380
        /*00ae*/ 	.short	0x0030


	//----- nvinfo : EIATTR_SW_WAR
	.align		4
.L_29:
        /*00b0*/ 	.byte	0x04, 0x36
        /*00b2*/ 	.short	(.L_31 - .L_30)
.L_30:
        /*00b4*/ 	.word	0x00000008
.L_31:


//--------------------- .nv.callgraph             --------------------------
	.section	.nv.callgraph,"",@"SHT_CUDA_CALLGRAPH"
	.align	4
	.sectionentsize	8
	.align		4
        /*0000*/ 	.word	0x00000000
	.align		4
        /*0004*/ 	.word	0xffffffff
	.align		4
        /*0008*/ 	.word	0x00000000
	.align		4
        /*000c*/ 	.word	0xfffffffe
	.align		4
        /*0010*/ 	.word	0x00000000
	.align		4
        /*0014*/ 	.word	0xfffffffd
	.align		4
        /*0018*/ 	.word	0x00000000
	.align		4
        /*001c*/ 	.word	0xfffffffc


//--------------------- .text._Z11kernel_2dfdPdS_S_ddii --------------------------
	.section	.text._Z11kernel_2dfdPdS_S_ddii,"ax",@progbits
	.align	128
        .global         _Z11kernel_2dfdPdS_S_ddii
        .type           _Z11kernel_2dfdPdS_S_ddii,@function
        .size           _Z11kernel_2dfdPdS_S_ddii,(.L_x_19 - _Z11kernel_2dfdPdS_S_ddii)
        .other          _Z11kernel_2dfdPdS_S_ddii,@"STO_CUDA_ENTRY STV_DEFAULT"
_Z11kernel_2dfdPdS_S_ddii:
.text._Z11kernel_2dfdPdS_S_ddii:
[----:B------:R-:W-:Y:S01]  /*0000*/  LDC R1, c[0x0][0x37c] ;  /* 0x0000df00ff017b82 */ /* 0x000fe20000000800 */
[----:B------:R-:W0:Y:S07]  /*0010*/  S2R R3, SR_TID.X ;  /* 0x0000000000037919 */ /* 0x000e2e0000002100 */
[----:B------:R-:W0:Y:S08]  /*0020*/  S2UR UR4, SR_CTAID.X ;  /* 0x00000000000479c3 */ /* 0x000e300000002500 */
[----:B------:R-:W0:Y:S02]  /*0030*/  LDC R0, c[0x0][0x360] ;  /* 0x0000d800ff007b82 */ /* 0x000e240000000800 */
[----:B0-----:R-:W-:-:S04]  /*0040*/  IMAD R0, R0, UR4, R3 ;  /* 0x0000000400007c24 */ /* 0x001fc8000f8e0203 */
[----:B------:R-:W-:-:S05]  /*0050*/  VIADD R0, R0, 0xffffffff ;  /* 0xffffffff00007836 */ /* 0x000fca0000000000 */
[----:B------:R-:W-:-:S13]  /*0060*/  ISETP.GT.U32.AND P0, PT, R0, 0x62, PT ;  /* 0x000000620000780c */ /* 0x000fda0003f04070 */
[----:B------:R-:W-:Y:S05]  /*0070*/  @P0 EXIT ;  /* 0x000000000000094d */ /* 0x000fea0003800000 */
[----:B------:R-:W0:Y:S01]  /*0080*/  LDCU UR4, c[0x0][0x3a8] ;  /* 0x00007500ff0477ac */ /* 0x000e220008000800 */
[----:B------:R-:W1:Y:S01]  /*0090*/  LDCU.64 UR18, c[0x0][0x358] ;  /* 0x00006b00ff1277ac */ /* 0x000e620008000a00 */
[----:B0-----:R-:W-:-:S09]  /*00a0*/  UISETP.GE.AND UP0, UPT, UR4, 0x2, UPT ;  /* 0x000000020400788c */ /* 0x001fd2000bf06270 */
[----:B-1----:R-:W-:Y:S05]  /*00b0*/  BRA.U !UP0, `(.L_x_0) ;  /* 0x00000011081c7547 */ /* 0x002fea000b800000 */
[----:B------:R-:W0:Y:S01]  /*00c0*/  LDC.64 R4, c[0x0][0x3a0] ;  /* 0x0000e800ff047b82 */ /* 0x000e220000000a00 */
[----:B------:R-:W-:Y:S01]  /*00d0*/  IMAD.MOV.U32 R2, RZ, RZ, 0x1 ;  /* 0x00000001ff027424 */ /* 0x000fe200078e00ff */
[----:B------:R-:W1:Y:S01]  /*00e0*/  LDCU.64 UR4, c[0x0][0x398] ;  /* 0x00007300ff0477ac */ /* 0x000e620008000a00 */
[----:B0-----:R-:W-:-:S06]  /*00f0*/  DMUL R4, R4, R4 ;  /* 0x0000000404047228 */ /* 0x001fcc0000000000 */
[----:B------:R-:W0:Y:S02]  /*0100*/  MUFU.RCP64H R3, R5 ;  /* 0x0000000500037308 */ /* 0x000e240000001800 */
[----:B0-----:R-:W-:-:S08]  /*0110*/  DFMA R6, -R4, R2, 1 ;  /* 0x3ff000000406742b */ /* 0x001fd00000000102 */
[----:B------:R-:W-:-:S08]  /*0120*/  DFMA R6, R6, R6, R6 ;  /* 0x000000060606722b */ /* 0x000fd00000000006 */
[----:B------:R-:W-:Y:S01]  /*0130*/  DFMA R2, R2, R6, R2 ;  /* 0x000000060202722b */ /* 0x000fe20000000002 */
[----:B------:R-:W-:Y:S02]  /*0140*/  IMAD.MOV.U32 R6, RZ, RZ, 0x6c0b508 ;  /* 0x06c0b508ff067424 */ /* 0x000fe400078e00ff */
[----:B------:R-:W-:-:S05]  /*0150*/  IMAD.MOV.U32 R7, RZ, RZ, 0x40140000 ;  /* 0x40140000ff077424 */ /* 0x000fca00078e00ff */
[----:B------:R-:W-:Y:S02]  /*0160*/  DFMA R8, -R4, R2, 1 ;  /* 0x3ff000000408742b */ /* 0x000fe40000000102 */
[----:B-1----:R-:W-:-:S06]  /*0170*/  DMUL R6, R6, UR4 ;  /* 0x0000000406067c28 */ /* 0x002fcc0008000000 */
[----:B------:R-:W-:Y:S02]  /*0180*/  DFMA R2, R2, R8, R2 ;  /* 0x000000080202722b */ /* 0x000fe40000000002 */
[----:B------:R-:W-:Y:S01]  /*0190*/  DMUL R6, R6, UR4 ;  /* 0x0000000406067c28 */ /* 0x000fe20008000000 */
[----:B------:R-:W0:Y:S07]  /*01a0*/  LDCU UR4, c[0x0][0x3ac] ;  /* 0x00007580ff0477ac */ /* 0x000e2e0008000800 */
[----:B------:R-:W-:-:S02]  /*01b0*/  DMUL R8, R6, R2 ;  /* 0x0000000206087228 */ /* 0x000fc40000000000 */
[----:B------:R-:W-:-:S06]  /*01c0*/  FSETP.GEU.AND P1, PT, |R7|, 6.5827683646048100446e-37, PT ;  /* 0x036000000700780b */ /* 0x000fcc0003f2e200 */
[----:B------:R-:W-:Y:S01]  /*01d0*/  DFMA R10, -R4, R8, R6 ;  /* 0x00000008040a722b */ /* 0x000fe20000000106 */
[----:B0-----:R-:W-:-:S07]  /*01e0*/  UISETP.GE.AND UP0, UPT, UR4, 0x2, UPT ;  /* 0x000000020400788c */ /* 0x001fce000bf06270 */
[----:B------:R-:W-:-:S10]  /*01f0*/  DFMA R2, R2, R10, R8 ;  /* 0x0000000a0202722b */ /* 0x000fd40000000008 */
[----:B------:R-:W-:-:S05]  /*0200*/  FFMA R0, RZ, R5, R3 ;  /* 0x00000005ff007223 */ /* 0x000fca0000000003 */
[----:B------:R-:W-:-:S13]  /*0210*/  FSETP.GT.AND P0, PT, |R0|, 1.469367938527859385e-39, PT ;  /* 0x001000000000780b */ /* 0x000fda0003f04200 */
[----:B------:R-:W-:Y:S05]  /*0220*/  @P0 BRA P1, `(.L_x_1) ;  /* 0x0000000000100947 */ /* 0x000fea0000800000 */
[----:B------:R-:W-:-:S07]  /*0230*/  MOV R0, 0x250 ;  /* 0x0000025000007802 */ /* 0x000fce0000000f00 */
[----:B------:R-:W-:Y:S05]  /*0240*/  CALL.REL.NOINC `($__internal_0_$__cuda_sm20_div_rn_f64_full) ;  /* 0x0000001c00f47944 */ /* 0x000fea0003c00000 */
[----:B------:R-:W-:Y:S01]  /*0250*/  MOV R2, R12 ;  /* 0x0000000c00027202 */ /* 0x000fe20000000f00 */
[----:B------:R-:W-:-:S07]  /*0260*/  IMAD.MOV.U32 R3, RZ, RZ, R13 ;  /* 0x000000ffff037224 */ /* 0x000fce00078e000d */
.L_x_1:
[----:B------:R-:W-:Y:S05]  /*0270*/  BRA.U !UP0, `(.L_x_0) ;  /* 0x0000000d08ac7547 */ /* 0x000fea000b800000 */
[----:B------:R-:W0:Y:S01]  /*0280*/  LDCU UR5, c[0x0][0x3ac] ;  /* 0x00007580ff0577ac */ /* 0x000e220008000800 */
[----:B------:R-:W-:Y:S01]  /*0290*/  UMOV UR17, 0x1 ;  /* 0x0000000100117882 */ /* 0x000fe20000000000 */
[----:B0-----:R-:W-:Y:S02]  /*02a0*/  UIADD3 UR4, UPT, UPT, UR5, -0x1, URZ ;  /* 0xffffffff05047890 */ /* 0x001fe4000fffe0ff */
[----:B------:R-:W-:Y:S02]  /*02b0*/  UIADD3 UR5, UPT, UPT, UR5, -0x2, URZ ;  /* 0xfffffffe05057890 */ /* 0x000fe4000fffe0ff */
[----:B------:R-:W-:Y:S02]  /*02c0*/  ULOP3.LUT UR6, UR4, 0xfffffffc, URZ, 0xc0, !UPT ;  /* 0xfffffffc04067892 */ /* 0x000fe4000f8ec0ff */
[----:B------:R-:W-:-:S11]  /*02d0*/  UISETP.GE.U32.AND UP0, UPT, UR5, 0x3, UPT ;  /* 0x000000030500788c */ /* 0x000fd6000bf06070 */
.L_x_6:
[----:B0-----:R-:W0:Y:S01]  /*02e0*/  LDCU.64 UR22, c[0x0][0x3a8] ;  /* 0x00007500ff1677ac */ /* 0x001e220008000a00 */
[----:B------:R-:W-:Y:S01]  /*02f0*/  UMOV UR7, 0x1 ;  /* 0x0000000100077882 */ /* 0x000fe20000000000 */
[----:B0-----:R-:W-:Y:S01]  /*0300*/  UIMAD UR16, UR17, UR23, URZ ;  /* 0x00000017111072a4 */ /* 0x001fe2000f8e02ff */
[----:B------:R-:W-:Y:S01]  /*0310*/  IMAD.U32 R0, RZ, RZ, UR22 ;  /* 0x00000016ff007e24 */ /* 0x000fe2000f8e00ff */
[----:B------:R-:W-:Y:S02]  /*0320*/  UIADD3 UR17, UPT, UPT, UR17, 0x1, URZ ;  /* 0x0000000111117890 */ /* 0x000fe4000fffe0ff */
[----:B------:R-:W-:-:S04]  /*0330*/  UIADD3 UR5, UPT, UPT, UR16, UR23, URZ ;  /* 0x0000001710057290 */ /* 0x000fc8000fffe0ff */
[----:B------:R-:W-:Y:S01]  /*0340*/  ISETP.NE.AND P0, PT, R0, UR17, PT ;  /* 0x0000001100007c0c */ /* 0x000fe2000bf05270 */
[----:B------:R-:W-:-:S05]  /*0350*/  IMAD R0, RZ, RZ, -UR23 ;  /* 0x80000017ff007e24 */ /* 0x000fca000f8e02ff */
[----:B------:R-:W-:Y:S01]  /*0360*/  LEA R0, R0, UR5, 0x1 ;  /* 0x0000000500007c11 */ /* 0x000fe2000f8e08ff */
[----:B-1----:R-:W-:Y:S06]  /*0370*/  BRA.U !UP0, `(.L_x_2) ;  /* 0x0000000508787547 */ /* 0x002fec000b800000 */
[----:B------:R-:W-:-:S05]  /*0380*/  UMOV UR4, 0x1 ;  /* 0x0000000100047882 */ /* 0x000fca0000000000 */
.L_x_3:
[----:B------:R-:W0:Y:S01]  /*0390*/  LDC.64 R4, c[0x0][0x388] ;  /* 0x0000e200ff047b82 */ /* 0x000e220000000a00 */
[----:B------:R-:W-:Y:S01]  /*03a0*/  VIADD R7, R0, UR4 ;  /* 0x0000000400077c36 */ /* 0x000fe20008000000 */
[----:B------:R-:W-:-:S05]  /*03b0*/  MOV R10, UR16 ;  /* 0x00000010000a7c02 */ /* 0x000fca0008000f00 */
[----:B------:R-:W-:-:S04]  /*03c0*/  VIADD R10, R10, UR4 ;  /* 0x000000040a0a7c36 */ /* 0x000fc80008000000 */
[----:B------:R-:W-:Y:S02]  /*03d0*/  VIADD R9, R10, UR23 ;  /* 0x000000170a097c36 */ /* 0x000fe40008000000 */
[----:B0-----:R-:W-:-:S04]  /*03e0*/  IMAD.WIDE R6, R7, 0x8, R4 ;  /* 0x0000000807067825 */ /* 0x001fc800078e0204 */
[----:B------:R-:W-:Y:S01]  /*03f0*/  IMAD.WIDE.U32 R8, R9, 0x8, R4 ;  /* 0x0000000809087825 */ /* 0x000fe200078e0004 */
[----:B------:R-:W-:Y:S02]  /*0400*/  R2UR UR8, R6 ;  /* 0x00000000060872ca */ /* 0x000fe400000e0000 */
[----:B------:R-:W-:Y:S02]  /*0410*/  R2UR UR9, R7 ;  /* 0x00000000070972ca */ /* 0x000fe400000e0000 */
[----:B------:R-:W0:Y:S01]  /*0420*/  LDC.64 R6, c[0x0][0x380] ;  /* 0x0000e000ff067b82 */ /* 0x000e220000000a00 */
[----:B------:R-:W2:Y:S08]  /*0430*/  LDG.E.64 R8, desc[UR18][R8.64] ;  /* 0x0000001208087981 */ /* 0x000eb0000c1e1b00 */
[----:B------:R-:W-:-:S02]  /*0440*/  IMAD.U32 R22, RZ, RZ, UR8 ;  /* 0x00000008ff167e24 */ /* 0x000fc4000f8e00ff */
[----:B------:R-:W-:Y:S02]  /*0450*/  IMAD.U32 R23, RZ, RZ, UR9 ;  /* 0x00000009ff177e24 */ /* 0x000fe4000f8e00ff */
[----:B------:R-:W-:-:S03]  /*0460*/  IMAD.WIDE.U32 R4, R10, 0x8, R4 ;  /* 0x000000080a047825 */ /* 0x000fc600078e0004 */
[----:B------:R-:W2:Y:S01]  /*0470*/  LDG.E.64 R20, desc[UR18][R22.64] ;  /* 0x0000001216147981 */ /* 0x000ea2000c1e1b00 */
[----:B------:R-:W-:-:S03]  /*0480*/  UIMAD.WIDE.U32 UR10, UR23, 0x8, UR8 ;  /* 0x00000008170a78a5 */ /* 0x000fc6000f8e0008 */
[----:B------:R-:W3:Y:S03]  /*0490*/  LDG.E.64 R18, desc[UR18][R4.64+0x8] ;  /* 0x0000081204127981 */ /* 0x000ee6000c1e1b00 */
[----:B------:R-:W-:Y:S01]  /*04a0*/  MOV R24, UR10 ;  /* 0x0000000a00187c02 */ /* 0x000fe20008000f00 */
[----:B------:R-:W-:Y:S01]  /*04b0*/  IMAD.U32 R25, RZ, RZ, UR11 ;  /* 0x0000000bff197e24 */ /* 0x000fe2000f8e00ff */
[----:B------:R-:W4:Y:S04]  /*04c0*/  LDG.E.64 R14, desc[UR18][R4.64] ;  /* 0x00000012040e7981 */ /* 0x000f28000c1e1b00 */
[----:B------:R-:W5:Y:S01]  /*04d0*/  LDG.E.64 R16, desc[UR18][R24.64+-0x8] ;  /* 0xfffff81218107981 */ /* 0x000f62000c1e1b00 */
[----:B0-----:R-:W-:-:S05]  /*04e0*/  IMAD.WIDE.U32 R6, R10, 0x8, R6 ;  /* 0x000000080a067825 */ /* 0x001fca00078e0006 */
[----:B------:R-:W4:Y:S01]  /*04f0*/  LDG.E.64 R12, desc[UR18][R6.64] ;  /* 0x00000012060c7981 */ /* 0x000f22000c1e1b00 */
[----:B------:R-:W-:-:S05]  /*0500*/  IMAD.U32 R11, RZ, RZ, UR5 ;  /* 0x00000005ff0b7e24 */ /* 0x000fca000f8e00ff */
[----:B------:R-:W-:Y:S01]  /*0510*/  IADD3 R11, P1, PT, R11, UR4, RZ ;  /* 0x000000040b0b7c10 */ /* 0x000fe2000ff3e0ff */
[----:B------:R-:W-:Y:S01]  /*0520*/  IMAD.U32 R26, RZ, RZ, UR10 ;  /* 0x0000000aff1a7e24 */ /* 0x000fe2000f8e00ff */
[----:B------:R-:W-:Y:S01]  /*0530*/  MOV R27, UR11 ;  /* 0x0000000b001b7c02 */ /* 0x000fe20008000f00 */
[----:B--2---:R-:W-:Y:S01]  /*0540*/  DADD R20, R8, R20 ;  /* 0x0000000008147229 */ /* 0x004fe20000000014 */
[----:B------:R-:W0:Y:S07]  /*0550*/  LDC.64 R8, c[0x0][0x388] ;  /* 0x0000e200ff087b82 */ /* 0x000e2e0000000a00 */
[----:B---3--:R-:W-:Y:S01]  /*0560*/  DADD R20, R20, R18 ;  /* 0x0000000014147229 */ /* 0x008fe20000000012 */
[----:B------:R-:W1:Y:S07]  /*0570*/  LDC.64 R18, c[0x0][0x390] ;  /* 0x0000e400ff127b82 */ /* 0x000e6e0000000a00 */
[----:B-----5:R-:W-:-:S02]  /*0580*/  DADD R20, R20, R16 ;  /* 0x0000000014147229 */ /* 0x020fc40000000010 */
[----:B----4-:R-:W-:-:S06]  /*0590*/  DADD R16, R14, R14 ;  /* 0x000000000e107229 */ /* 0x010fcc000000000e */
[----:B------:R-:W-:Y:S02]  /*05a0*/  DFMA R14, R14, -4, R20 ;  /* 0xc01000000e0e782b */ /* 0x000fe40000000014 */
[----:B------:R-:W-:Y:S01]  /*05b0*/  DADD R12, R16, -R12 ;  /* 0x00000000100c7229 */ /* 0x000fe2000000080c */
[----:B------:R-:W-:Y:S01]  /*05c0*/  IMAD.X R20, RZ, RZ, RZ, P1 ;  /* 0x000000ffff147224 */ /* 0x000fe200008e06ff */
[----:B0-----:R-:W-:-:S06]  /*05d0*/  LEA R8, P1, R11, R8, 0x3 ;  /* 0x000000080b087211 */ /* 0x001fcc00078218ff */
[----:B------:R-:W-:Y:S01]  /*05e0*/  DFMA R16, R14, R2, R12 ;  /* 0x000000020e10722b */ /* 0x000fe2000000000c */
[----:B-1----:R-:W-:Y:S01]  /*05f0*/  IMAD.WIDE.U32 R18, R10, 0x8, R18 ;  /* 0x000000080a127825 */ /* 0x002fe200078e0012 */
[----:B------:R-:W-:-:S05]  /*0600*/  LEA.HI.X R9, R11, R9, R20, 0x3, P1 ;  /* 0x000000090b097211 */ /* 0x000fca00008f1c14 */
[----:B------:R0:W-:Y:S04]  /*0610*/  STG.E.64 desc[UR18][R18.64], R16 ;  /* 0x0000001012007986 */ /* 0x0001e8000c101b12 */
[----:B------:R-:W2:Y:S04]  /*0620*/  LDG.E.64 R22, desc[UR18][R22.64+0x8] ;  /* 0x0000081216167981 */ /* 0x000ea8000c1e1b00 */
[----:B------:R-:W2:Y:S04]  /*0630*/  LDG.E.64 R20, desc[UR18][R8.64+0x8] ;  /* 0x0000081208147981 */ /* 0x000ea8000c1e1b00 */
[----:B------:R-:W3:Y:S04]  /*0640*/  LDG.E.64 R24, desc[UR18][R4.64+0x10] ;  /* 0x0000101204187981 */ /* 0x000ee8000c1e1b00 */
[----:B------:R-:W4:Y:S04]  /*0650*/  LDG.E.64 R10, desc[UR18][R4.64+0x8] ;  /* 0x00000812040a7981 */ /* 0x000f28000c1e1b00 */
[----:B------:R-:W5:Y:S04]  /*0660*/  LDG.E.64 R14, desc[UR18][R26.64] ;  /* 0x000000121a0e7981 */ /* 0x000f68000c1e1b00 */
[----:B------:R-:W5:Y:S01]  /*0670*/  LDG.E.64 R12, desc[UR18][R6.64+0x8] ;  /* 0x00000812060c7981 */ /* 0x000f62000c1e1b00 */
[----:B--2---:R-:W-:-:S08]  /*0680*/  DADD R20, R20, R22 ;  /* 0x0000000014147229 */ /* 0x004fd00000000016 */
[----:B---3--:R-:W-:Y:S02]  /*0690*/  DADD R24, R20, R24 ;  /* 0x0000000014187229 */ /* 0x008fe40000000018 */
[----:B----4-:R-:W-:-:S06]  /*06a0*/  DADD R20, R10, R10 ;  /* 0x000000000a147229 */ /* 0x010fcc000000000a */
[----:B-----5:R-:W-:Y:S02]  /*06b0*/  DADD R14, R24, R14 ;  /* 0x00000000180e7229 */ /* 0x020fe4000000000e */
[----:B------:R-:W-:-:S06]  /*06c0*/  DADD R12, R20, -R12 ;  /* 0x00000000140c7229 */ /* 0x000fcc000000080c */
[----:B------:R-:W-:Y:S01]  /*06d0*/  DFMA R14, R10, -4, R14 ;  /* 0xc01000000a0e782b */ /* 0x000fe2000000000e */
[----:B------:R-:W-:Y:S02]  /*06e0*/  IMAD.U32 R22, RZ, RZ, UR8 ;  /* 0x00000008ff167e24 */ /* 0x000fe4000f8e00ff */
[----:B------:R-:W-:-:S05]  /*06f0*/  IMAD.U32 R23, RZ, RZ, UR9 ;  /* 0x00000009ff177e24 */ /* 0x000fca000f8e00ff */
[----:B0-----:R-:W-:-:S07]  /*0700*/  DFMA R16, R14, R2, R12 ;  /* 0x000000020e10722b */ /* 0x001fce000000000c */
        /* <DEDUP_REMOVED lines=15> */
[----:B------:R-:W-:-:S07]  /*0800*/  DFMA R12, R14, R2, R12 ;  /* 0x000000020e0c722b */ /* 0x000fce000000000c */
[----:B------:R1:W-:Y:S04]  /*0810*/  STG.E.64 desc[UR18][R18.64+0x10], R12 ;  /* 0x0000100c12007986 */ /* 0x0003e8000c101b12 */
[----:B------:R-:W2:Y:S04]  /*0820*/  LDG.E.64 R8, desc[UR18][R8.64+0x18] ;  /* 0x0000181208087981 */ /* 0x000ea8000c1e1b00 */
[----:B------:R-:W2:Y:S04]  /*0830*/  LDG.E.64 R14, desc[UR18][R22.64+0x18] ;  /* 0x00001812160e7981 */ /* 0x000ea8000c1e1b00 */
[----:B0-----:R-:W3:Y:S04]  /*0840*/  LDG.E.64 R16, desc[UR18][R4.64+0x20] ;  /* 0x0000201204107981 */ /* 0x001ee8000c1e1b00 */
        /* <DEDUP_REMOVED lines=9> */
[----:B------:R-:W-:-:S07]  /*08e0*/  MOV R8, UR4 ;  /* 0x0000000400087c02 */ /* 0x000fce0008000f00 */
[----:B------:R-:W-:Y:S01]  /*08f0*/  DFMA R14, R16, R2, R14 ;  /* 0x00000002100e722b */ /* 0x000fe2000000000e */
[----:B------:R-:W-:-:S06]  /*0900*/  VIADD R4, R8, 0x3 ;  /* 0x0000000308047836 */ /* 0x000fcc0000000000 */
[----:B------:R1:W-:Y:S01]  /*0910*/  STG.E.64 desc[UR18][R18.64+0x18], R14 ;  /* 0x0000180e12007986 */ /* 0x0003e2000c101b12 */
[----:B------:R-:W-:Y:S01]  /*0920*/  ISETP.NE.AND P1, PT, R4, UR6, PT ;  /* 0x0000000604007c0c */ /* 0x000fe2000bf25270 */
[----:B------:R-:W-:-:S12]  /*0930*/  UIADD3 UR4, UPT, UPT, UR4, 0x4, URZ ;  /* 0x0000000404047890 */ /* 0x000fd8000fffe0ff */
[----:B-1----:R-:W-:Y:S05]  /*0940*/  @P1 BRA `(.L_x_3) ;  /* 0xfffffff800901947 */ /* 0x002fea000383ffff */
[----:B------:R-:W-:-:S05]  /*0950*/  UMOV UR7, UR4 ;  /* 0x0000000400077c82 */ /* 0x000fca0008000000 */
.L_x_2:
[----:B------:R-:W-:-:S06]  /*0960*/  UIADD3 UR4, UPT, UPT, UR23, -0x1, URZ ;  /* 0xffffffff17047890 */ /* 0x000fcc000fffe0ff */
[----:B------:R-:W-:-:S05]  /*0970*/  IMAD.U32 R4, RZ, RZ, UR4 ;  /* 0x00000004ff047e24 */ /* 0x000fca000f8e00ff */
[----:B------:R-:W-:-:S13]  /*0980*/  LOP3.LUT P1, R4, R4, 0x3, RZ, 0xc0, !PT ;  /* 0x0000000304047812 */ /* 0x000fda000782c0ff */
[----:B------:R-:W-:Y:S05]  /*0990*/  @!P1 BRA `(.L_x_4) ;  /* 0x0000000400e09947 */ /* 0x000fea0003800000 */
[----:B------:R-:W-:Y:S01]  /*09a0*/  ISETP.NE.AND P1, PT, R4, 0x1, PT ;  /* 0x000000010400780c */ /* 0x000fe20003f25270 */
[----:B------:R-:W-:-:S06]  /*09b0*/  ULOP3.LUT UR4, UR23, 0x1, URZ, 0xc0, !UPT ;  /* 0x0000000117047892 */ /* 0x000fcc000f8ec0ff */
[----:B------:R-:W-:-:S05]  /*09c0*/  IMAD.U32 R5, RZ, RZ, UR4 ;  /* 0x00000004ff057e24 */ /* 0x000fca000f8e00ff */
[----:B------:R-:W-:Y:S01]  /*09d0*/  ISETP.NE.U32.AND P2, PT, R5, 0x1, PT ;  /* 0x000000010500780c */ /* 0x000fe20003f45070 */
[----:B------:R-:W-:-:S12]  /*09e0*/  @!P1 BRA `(.L_x_5) ;  /* 0x0000000400409947 */ /* 0x000fd80003800000 */
[----:B------:R-:W0:Y:S01]  /*09f0*/  LDC.64 R12, c[0x0][0x388] ;  /* 0x0000e200ff0c7b82 */ /* 0x000e220000000a00 */
[----:B------:R-:W-:Y:S01]  /*0a00*/  VIADD R5, R0, UR7 ;  /* 0x0000000700057c36 */ /* 0x000fe20008000000 */
[----:B------:R-:W-:Y:S01]  /*0a10*/  UIADD3 UR4, UPT, UPT, UR16, UR7, URZ ;  /* 0x0000000710047290 */ /* 0x000fe2000fffe0ff */
[----:B------:R-:W1:Y:S05]  /*0a20*/  LDCU.128 UR12, c[0x0][0x380] ;  /* 0x00007000ff0c77ac */ /* 0x000e6a0008000c00 */
[----:B------:R-:W-:Y:S01]  /*0a30*/  MOV R7, UR4 ;  /* 0x0000000400077c02 */ /* 0x000fe20008000f00 */
[----:B------:R-:W2:Y:S04]  /*0a40*/  LDC.64 R10, c[0x0][0x380] ;  /* 0x0000e000ff0a7b82 */ /* 0x000ea80000000a00 */
[----:B------:R-:W-:-:S02]  /*0a50*/  VIADD R7, R7, UR23 ;  /* 0x0000001707077c36 */ /* 0x000fc40008000000 */
[----:B0-----:R-:W-:-:S04]  /*0a60*/  IMAD.WIDE R4, R5, 0x8, R12 ;  /* 0x0000000805047825 */ /* 0x001fc800078e020c */
[----:B------:R-:W-:Y:S01]  /*0a70*/  IMAD.WIDE.U32 R6, R7, 0x8, R12 ;  /* 0x0000000807067825 */ /* 0x000fe200078e000c */
[----:B------:R-:W-:Y:S02]  /*0a80*/  R2UR UR8, R4 ;  /* 0x00000000040872ca */ /* 0x000fe400000e0000 */
[----:B------:R-:W-:Y:S01]  /*0a90*/  R2UR UR9, R5 ;  /* 0x00000000050972ca */ /* 0x000fe200000e0000 */
[----:B------:R-:W-:Y:S02]  /*0aa0*/  IMAD.U32 R5, RZ, RZ, UR4 ;  /* 0x00000004ff057e24 */ /* 0x000fe4000f8e00ff */
[----:B------:R-:W3:Y:S08]  /*0ab0*/  LDG.E.64 R6, desc[UR18][R6.64] ;  /* 0x0000001206067981 */ /* 0x000ef0000c1e1b00 */
[----:B------:R-:W-:-:S02]  /*0ac0*/  IMAD.U32 R8, RZ, RZ, UR8 ;  /* 0x00000008ff087e24 */ /* 0x000fc4000f8e00ff */
[----:B------:R-:W-:Y:S02]  /*0ad0*/  IMAD.U32 R9, RZ, RZ, UR9 ;  /* 0x00000009ff097e24 */ /* 0x000fe4000f8e00ff */
[----:B------:R-:W-:-:S04]  /*0ae0*/  IMAD.WIDE.U32 R12, R5, 0x8, R12 ;  /* 0x00000008050c7825 */ /* 0x000fc800078e000c */
[----:B------:R-:W3:Y:S01]  /*0af0*/  LDG.E.64 R8, desc[UR18][R8.64] ;  /* 0x0000001208087981 */ /* 0x000ee2000c1e1b00 */
[----:B------:R-:W-:-:S03]  /*0b00*/  UIMAD.WIDE.U32 UR20, UR23, 0x8, UR8 ;  /* 0x00000008171478a5 */ /* 0x000fc6000f8e0008 */
[----:B------:R-:W4:Y:S03]  /*0b10*/  LDG.E.64 R14, desc[UR18][R12.64+0x8] ;  /* 0x000008120c0e7981 */ /* 0x000f26000c1e1b00 */
[----:B------:R-:W-:Y:S01]  /*0b20*/  MOV R18, UR20 ;  /* 0x0000001400127c02 */ /* 0x000fe20008000f00 */
[----:B------:R-:W-:Y:S01]  /*0b30*/  IMAD.U32 R19, RZ, RZ, UR21 ;  /* 0x00000015ff137e24 */ /* 0x000fe2000f8e00ff */
[----:B------:R0:W5:Y:S04]  /*0b40*/  LDG.E.64 R4, desc[UR18][R12.64] ;  /* 0x000000120c047981 */ /* 0x000168000c1e1b00 */
[----:B------:R-:W5:Y:S01]  /*0b50*/  LDG.E.64 R16, desc[UR18][R18.64+-0x8] ;  /* 0xfffff81212107981 */ /* 0x000f62000c1e1b00 */
[----:B------:R-:W-:-:S04]  /*0b60*/  IMAD.U32 R21, RZ, RZ, UR4 ;  /* 0x00000004ff157e24 */ /* 0x000fc8000f8e00ff */
[----:B--2---:R-:W-:-:S06]  /*0b70*/  IMAD.WIDE.U32 R10, R21, 0x8, R10 ;  /* 0x00000008150a7825 */ /* 0x004fcc00078e000a */
[----:B------:R-:W2:Y:S01]  /*0b80*/  LDG.E.64 R10, desc[UR18][R10.64] ;  /* 0x000000120a0a7981 */ /* 0x000ea2000c1e1b00 */
[----:B------:R-:W-:-:S04]  /*0b90*/  UIADD3 UR11, UP1, UPT, UR16, UR7, URZ ;  /* 0x00000007100b7290 */ /* 0x000fc8000ff3e0ff */
[----:B------:R-:W-:Y:S01]  /*0ba0*/  USHF.L.U32 UR10, UR11, 0x3, URZ ;  /* 0x000000030b0a7899 */ /* 0x000fe200080006ff */
[----:B0-----:R-:W-:Y:S02]  /*0bb0*/  IMAD.U32 R12, RZ, RZ, UR8 ;  /* 0x00000008ff0c7e24 */ /* 0x001fe4000f8e00ff */
[----:B------:R-:W-:Y:S01]  /*0bc0*/  IMAD.U32 R13, RZ, RZ, UR9 ;  /* 0x00000009ff0d7e24 */ /* 0x000fe2000f8e00ff */
[----:B---3--:R-:W-:-:S08]  /*0bd0*/  DADD R6, R6, R8 ;  /* 0x0000000006067229 */ /* 0x008fd00000000008 */
[----:B----4-:R-:W-:-:S08]  /*0be0*/  DADD R6, R6, R14 ;  /* 0x0000000006067229 */ /* 0x010fd0000000000e */
[----:B-----5:R-:W-:Y:S02]  /*0bf0*/  DADD R16, R6, R16 ;  /* 0x0000000006107229 */ /* 0x020fe40000000010 */
[----:B------:R-:W0:Y:S01]  /*0c00*/  LDC.64 R6, c[0x0][0x390] ;  /* 0x0000e400ff067b82 */ /* 0x000e220000000a00 */
[----:B------:R-:W-:-:S05]  /*0c10*/  DADD R8, R4, R4 ;  /* 0x0000000004087229 */ /* 0x000fca0000000004 */
[----:B------:R-:W-:Y:S01]  /*0c20*/  DFMA R16, R4, -4, R16 ;  /* 0xc01000000410782b */ /* 0x000fe20000000010 */
[----:B------:R-:W-:Y:S02]  /*0c30*/  IMAD.U32 R4, RZ, RZ, UR5 ;  /* 0x00000005ff047e24 */ /* 0x000fe4000f8e00ff */
[----:B--2---:R-:W-:Y:S01]  /*0c40*/  DADD R8, R8, -R10 ;  /* 0x0000000008087229 */ /* 0x004fe2000000080a */
[----:B------:R-:W-:Y:S02]  /*0c50*/  UIADD3.X UR5, UPT, UPT, URZ, URZ, URZ, UP1, !UPT ;  /* 0x000000ffff057290 */ /* 0x000fe40008ffe4ff */
[----:B------:R-:W-:Y:S01]  /*0c60*/  IADD3 R4, P1, PT, R4, UR7, RZ ;  /* 0x0000000704047c10 */ /* 0x000fe2000ff3e0ff */
[----:B------:R-:W-:-:S03]  /*0c70*/  IMAD.U32 R11, RZ, RZ, UR4 ;  /* 0x00000004ff0b7e24 */ /* 0x000fc6000f8e00ff */
[----:B------:R-:W-:Y:S02]  /*0c80*/  IADD3.X R5, PT, PT, RZ, RZ, RZ, P1, !PT ;  /* 0x000000ffff057210 */ /* 0x000fe40000ffe4ff */
[C---:B-1----:R-:W-:Y:S01]  /*0c90*/  LEA R10, P1, R4.reuse, UR14, 0x3 ;  /* 0x0000000e040a7c11 */ /* 0x042fe2000f8218ff */
[----:B------:R-:W-:Y:S01]  /*0ca0*/  DFMA R8, R16, R2, R8 ;  /* 0x000000021008722b */ /* 0x000fe20000000008 */
[----:B------:R-:W-:Y:S02]  /*0cb0*/  UIADD3 UR4, UP1, UPT, UR10, UR14, URZ ;  /* 0x0000000e0a047290 */ /* 0x000fe4000ff3e0ff */
[----:B------:R-:W-:Y:S01]  /*0cc0*/  USHF.L.U64.HI UR11, UR11, 0x3, UR5 ;  /* 0x000000030b0b7899 */ /* 0x000fe20008010205 */
[----:B0-----:R-:W-:Y:S01]  /*0cd0*/  IMAD.WIDE.U32 R6, R11, 0x8, R6 ;  /* 0x000000080b067825 */ /* 0x001fe200078e0006 */
[----:B------:R-:W-:Y:S02]  /*0ce0*/  LEA.HI.X R11, R4, UR15, R5, 0x3, P1 ;  /* 0x0000000f040b7c11 */ /* 0x000fe400088f1c05 */
[----:B------:R-:W-:-:S02]  /*0cf0*/  UIADD3.X UR5, UPT, UPT, UR11, UR15, URZ, UP1, !UPT ;  /* 0x0000000f0b057290 */ /* 0x000fc40008ffe4ff */
[----:B------:R0:W-:Y:S01]  /*0d00*/  STG.E.64 desc[UR18][R6.64], R8 ;  /* 0x0000000806007986 */ /* 0x0001e2000c101b12 */
[----:B------:R-:W-:-:S03]  /*0d10*/  IMAD.U32 R14, RZ, RZ, UR4 ;  /* 0x00000004ff0e7e24 */ /* 0x000fc6000f8e00ff */
[----:B------:R-:W2:Y:S01]  /*0d20*/  LDG.E.64 R10, desc[UR18][R10.64+0x8] ;  /* 0x000008120a0a7981 */ /* 0x000ea2000c1e1b00 */
[----:B------:R-:W-:-:S03]  /*0d30*/  IMAD.U32 R15, RZ, RZ, UR5 ;  /* 0x00000005ff0f7e24 */ /* 0x000fc6000f8e00ff */
[----:B------:R-:W2:Y:S01]  /*0d40*/  LDG.E.64 R12, desc[UR18][R12.64+0x8] ;  /* 0x000008120c0c7981 */ /* 0x000ea2000c1e1b00 */
[----:B------:R-:W-:Y:S01]  /*0d50*/  UIADD3 UR8, UP1, UPT, UR10, UR12, URZ ;  /* 0x0000000c0a087290 */ /* 0x000fe2000ff3e0ff */
[----:B------:R-:W-:Y:S02]  /*0d60*/  MOV R4, UR4 ;  /* 0x0000000400047c02 */ /* 0x000fe40008000f00 */
[----:B------:R-:W3:Y:S01]  /*0d70*/  LDG.E.64 R14, desc[UR18][R14.64+0x10] ;  /* 0x000010120e0e7981 */ /* 0x000ee2000c1e1b00 */
[----:B------:R-:W-:Y:S02]  /*0d80*/  IMAD.U32 R5, RZ, RZ, UR5 ;  /* 0x00000005ff057e24 */ /* 0x000fe4000f8e00ff */
[----:B------:R-:W-:Y:S02]  /*0d90*/  IMAD.U32 R16, RZ, RZ, UR20 ;  /* 0x00000014ff107e24 */ /* 0x000fe4000f8e00ff */
[----:B------:R-:W-:Y:S01]  /*0da0*/  IMAD.U32 R17, RZ, RZ, UR21 ;  /* 0x00000015ff117e24 */ /* 0x000fe2000f8e00ff */
[----:B------:R-:W-:Y:S01]  /*0db0*/  UIADD3.X UR9, UPT, UPT, UR11, UR13, URZ, UP1, !UPT ;  /* 0x0000000d0b097290 */ /* 0x000fe20008ffe4ff */
[----:B------:R-:W4:Y:S01]  /*0dc0*/  LDG.E.64 R4, desc[UR18][R4.64+0x8] ;  /* 0x0000081204047981 */ /* 0x000f22000c1e1b00 */
[----:B------:R-:W-:Y:S01]  /*0dd0*/  IMAD.U32 R18, RZ, RZ, UR8 ;  /* 0x00000008ff127e24 */ /* 0x000fe2000f8e00ff */
[----:B------:R-:W1:Y:S02]  /*0de0*/  LDCU.64 UR4, c[0x0][0x390] ;  /* 0x00007200ff0477ac */ /* 0x000e640008000a00 */
[----:B------:R-:W5:Y:S01]  /*0df0*/  LDG.E.64 R16, desc[UR18][R16.64] ;  /* 0x0000001210107981 */ /* 0x000f62000c1e1b00 */
[----:B------:R-:W-:-:S05]  /*0e00*/  MOV R19, UR9 ;  /* 0x0000000900137c02 */ /* 0x000fca0008000f00 */
[----:B0-----:R-:W5:Y:S01]  /*0e10*/  LDG.E.64 R8, desc[UR18][R18.64+0x8] ;  /* 0x0000081212087981 */ /* 0x001f62000c1e1b00 */
[----:B-1----:R-:W-:-:S04]  /*0e20*/  UIADD3 UR4, UP1, UPT, UR10, UR4, URZ ;  /* 0x000000040a047290 */ /* 0x002fc8000ff3e0ff */
[----:B------:R-:W-:Y:S02]  /*0e30*/  UIADD3.X UR5, UPT, UPT, UR11, UR5, URZ, UP1, !UPT ;  /* 0x000000050b057290 */ /* 0x000fe40008ffe4ff */
[----:B------:R-:W-:Y:S01]  /*0e40*/  UIADD3 UR7, UPT, UPT, UR7, 0x2, URZ ;  /* 0x0000000207077890 */ /* 0x000fe2000fffe0ff */
        /* <DEDUP_REMOVED lines=10> */
.L_x_5:
[----:B------:R-:W-:Y:S05]  /*0ef0*/  @!P2 BRA `(.L_x_4) ;  /* 0x000000000088a947 */ /* 0x000fea0003800000 */
[----:B0-----:R-:W0:Y:S01]  /*0f00*/  LDC.64 R6, c[0x0][0x388] ;  /* 0x0000e200ff067b82 */ /* 0x001e220000000a00 */
[----:B------:R-:W-:Y:S01]  /*0f10*/  VIADD R5, R0, UR7 ;  /* 0x0000000700057c36 */ /* 0x000fe20008000000 */
[----:B------:R-:W-:-:S06]  /*0f20*/  UIADD3 UR7, UPT, UPT, UR16, UR7, URZ ;  /* 0x0000000710077290 */ /* 0x000fcc000fffe0ff */
[----:B------:R-:W-:Y:S01]  /*0f30*/  IMAD.U32 R9, RZ, RZ, UR7 ;  /* 0x00000007ff097e24 */ /* 0x000fe2000f8e00ff */
[----:B------:R-:W1:Y:S01]  /*0f40*/  LDC.64 R10, c[0x0][0x380] ;  /* 0x0000e000ff0a7b82 */ /* 0x000e620000000a00 */
[----:B------:R-:W-:-:S03]  /*0f50*/  IMAD.U32 R0, RZ, RZ, UR7 ;  /* 0x00000007ff007e24 */ /* 0x000fc6000f8e00ff */
[----:B------:R-:W-:Y:S01]  /*0f60*/  IADD3 R9, PT, PT, R9, UR23, RZ ;  /* 0x0000001709097c10 */ /* 0x000fe2000fffe0ff */
[----:B0-----:R-:W-:-:S04]  /*0f70*/  IMAD.WIDE R4, R5, 0x8, R6 ;  /* 0x0000000805047825 */ /* 0x001fc800078e0206 */
[----:B------:R-:W-:Y:S01]  /*0f80*/  IMAD.WIDE.U32 R8, R9, 0x8, R6 ;  /* 0x0000000809087825 */ /* 0x000fe200078e0006 */
[----:B------:R-:W-:Y:S02]  /*0f90*/  R2UR UR4, R4 ;  /* 0x00000000040472ca */ /* 0x000fe400000e0000 */
[----:B------:R-:W-:-:S03]  /*0fa0*/  R2UR UR5, R5 ;  /* 0x00000000050572ca */ /* 0x000fc600000e0000 */
[----:B------:R-:W2:Y:S08]  /*0fb0*/  LDG.E.64 R8, desc[UR18][R8.64] ;  /* 0x0000001208087981 */ /* 0x000eb0000c1e1b00 */
[----:B------:R-:W-:Y:S02]  /*0fc0*/  IMAD.U32 R18, RZ, RZ, UR4 ;  /* 0x00000004ff127e24 */ /* 0x000fe4000f8e00ff */
[----:B------:R-:W-:Y:S01]  /*0fd0*/  IMAD.U32 R19, RZ, RZ, UR5 ;  /* 0x00000005ff137e24 */ /* 0x000fe2000f8e00ff */
[----:B------:R-:W-:Y:S01]  /*0fe0*/  UIMAD.WIDE.U32 UR4, UR23, 0x8, UR4 ;  /* 0x00000008170478a5 */ /* 0x000fe2000f8e0004 */
[----:B------:R-:W-:-:S03]  /*0ff0*/  IMAD.WIDE.U32 R6, R0, 0x8, R6 ;  /* 0x0000000800067825 */ /* 0x000fc600078e0006 */
[----:B------:R-:W2:Y:S02]  /*1000*/  LDG.E.64 R12, desc[UR18][R18.64] ;  /* 0x00000012120c7981 */ /* 0x000ea4000c1e1b00 */
[----:B------:R-:W-:Y:S02]  /*1010*/  IMAD.U32 R16, RZ, RZ, UR4 ;  /* 0x00000004ff107e24 */ /* 0x000fe4000f8e00ff */
[----:B------:R-:W3:Y:S01]  /*1020*/  LDG.E.64 R14, desc[UR18][R6.64+0x8] ;  /* 0x00000812060e7981 */ /* 0x000ee2000c1e1b00 */
[----:B------:R-:W-:Y:S01]  /*1030*/  MOV R17, UR5 ;  /* 0x0000000500117c02 */ /* 0x000fe20008000f00 */
[----:B-1----:R-:W-:Y:S02]  /*1040*/  IMAD.WIDE.U32 R10, R0, 0x8, R10 ;  /* 0x00000008000a7825 */ /* 0x002fe400078e000a */
[----:B------:R-:W4:Y:S04]  /*1050*/  LDG.E.64 R4, desc[UR18][R6.64] ;  /* 0x0000001206047981 */ /* 0x000f28000c1e1b00 */
[----:B------:R-:W5:Y:S04]  /*1060*/  LDG.E.64 R16, desc[UR18][R16.64+-0x8] ;  /* 0xfffff81210107981 */ /* 0x000f68000c1e1b00 */
[----:B------:R-:W5:Y:S01]  /*1070*/  LDG.E.64 R10, desc[UR18][R10.64] ;  /* 0x000000120a0a7981 */ /* 0x000f62000c1e1b00 */
[----:B--2---:R-:W-:-:S08]  /*1080*/  DADD R12, R8, R12 ;  /* 0x00000000080c7229 */ /* 0x004fd0000000000c */
[----:B---3--:R-:W-:Y:S01]  /*1090*/  DADD R12, R12, R14 ;  /* 0x000000000c0c7229 */ /* 0x008fe2000000000e */
[----:B------:R-:W0:Y:S01]  /*10a0*/  LDC.64 R14, c[0x0][0x390] ;  /* 0x0000e400ff0e7b82 */ /* 0x000e220000000a00 */
[----:B----4-:R-:W-:-:S06]  /*10b0*/  DADD R8, R4, R4 ;  /* 0x0000000004087229 */ /* 0x010fcc0000000004 */
[----:B-----5:R-:W-:Y:S02]  /*10c0*/  DADD R12, R12, R16 ;  /* 0x000000000c0c7229 */ /* 0x020fe40000000010 */
[----:B------:R-:W-:-:S06]  /*10d0*/  DADD R8, R8, -R10 ;  /* 0x0000000008087229 */ /* 0x000fcc000000080a */
[----:B------:R-:W-:-:S08]  /*10e0*/  DFMA R12, R4, -4, R12 ;  /* 0xc0100000040c782b */ /* 0x000fd0000000000c */
[----:B------:R-:W-:Y:S01]  /*10f0*/  DFMA R8, R12, R2, R8 ;  /* 0x000000020c08722b */ /* 0x000fe20000000008 */
[----:B0-----:R-:W-:-:S06]  /*1100*/  IMAD.WIDE.U32 R4, R0, 0x8, R14 ;  /* 0x0000000800047825 */ /* 0x001fcc00078e000e */
[----:B------:R1:W-:Y:S04]  /*1110*/  STG.E.64 desc[UR18][R4.64], R8 ;  /* 0x0000000804007986 */ /* 0x0003e8000c101b12 */
.L_x_4:
[----:B------:R-:W-:Y:S05]  /*1120*/  @P0 BRA `(.L_x_6) ;  /* 0xfffffff0006c0947 */ /* 0x000fea000383ffff */
.L_x_0:
[----:B0-----:R-:W0:Y:S02]  /*1130*/  LDC.64 R6, c[0x0][0x3a8] ;  /* 0x0000ea00ff067b82 */ /* 0x001e240000000a00 */
[----:B0-----:R-:W-:-:S04]  /*1140*/  ISETP.GE.AND P0, PT, R7, 0x2, PT ;  /* 0x000000020700780c */ /* 0x001fc80003f06270 */
[----:B------:R-:W-:-:S13]  /*1150*/  ISETP.LT.OR P0, PT, R6, 0x3, !P0 ;  /* 0x000000030600780c */ /* 0x000fda0004701670 */
[----:B------:R-:W-:Y:S05]  /*1160*/  @P0 EXIT ;  /* 0x000000000000094d */ /* 0x000fea0003800000 */
[----:B------:R-:W0:Y:S01]  /*1170*/  LDCU.128 UR4, c[0x0][0x380] ;  /* 0x00007000ff0477ac */ /* 0x000e220008000c00 */
[C---:B------:R-:W-:Y:S02]  /*1180*/  VIADD R3, R7.reuse, 0x7 ;  /* 0x0000000707037836 */ /* 0x040fe40000000000 */
[C---:B------:R-:W-:Y:S01]  /*1190*/  VIADD R16, R7.reuse, 0xf ;  /* 0x0000000f07107836 */ /* 0x040fe20000000000 */
[----:B------:R-:W2:Y:S01]  /*11a0*/  LDCU.64 UR8, c[0x0][0x390] ;  /* 0x00007200ff0877ac */ /* 0x000ea20008000a00 */
[----:B-1----:R-:W-:Y:S01]  /*11b0*/  VIADD R4, R7, 0xfffffffe ;  /* 0xfffffffe07047836 */ /* 0x002fe20000000000 */
[----:B------:R-:W-:Y:S02]  /*11c0*/  LOP3.LUT R2, R3, 0x7, RZ, 0xc0, !PT ;  /* 0x0000000703027812 */ /* 0x000fe400078ec0ff */
[----:B------:R-:W-:Y:S02]  /*11d0*/  LOP3.LUT R0, R16, 0xf, RZ, 0xc0, !PT ;  /* 0x0000000f10007812 */ /* 0x000fe400078ec0ff */
[----:B------:R-:W-:Y:S01]  /*11e0*/  ISETP.GE.U32.AND P0, PT, R4, 0xf, PT ;  /* 0x0000000f0400780c */ /* 0x000fe20003f06070 */
[----:B------:R-:W-:Y:S01]  /*11f0*/  VIADD R4, R2, 0xffffffff ;  /* 0xffffffff02047836 */ /* 0x000fe20000000000 */
[----:B------:R-:W-:Y:S01]  /*1200*/  IADD3 R2, PT, PT, R0, -0x1, RZ ;  /* 0xffffffff00027810 */ /* 0x000fe20007ffe0ff */
[----:B------:R-:W-:Y:S01]  /*1210*/  VIADD R0, R7, 0xffffffff ;  /* 0xffffffff07007836 */ /* 0x000fe20000000000 */
[----:B------:R-:W-:-:S02]  /*1220*/  LOP3.LUT R3, R3, 0x3, RZ, 0xc0, !PT ;  /* 0x0000000303037812 */ /* 0x000fc400078ec0ff */
[----:B------:R-:W-:Y:S01]  /*1230*/  ISETP.GE.U32.AND P1, PT, R4, 0x3, PT ;  /* 0x000000030400780c */ /* 0x000fe20003f26070 */
[----:B0-----:R-:W-:Y:S01]  /*1240*/  UIADD3 UR12, UP0, UPT, UR6, 0x40, URZ ;  /* 0x00000040060c7890 */ /* 0x001fe2000ff1e0ff */
[----:B------:R-:W-:Y:S01]  /*1250*/  LOP3.LUT R4, R0, 0xfffffff0, RZ, 0xc0, !PT ;  /* 0xfffffff000047812 */ /* 0x000fe200078ec0ff */
[----:B------:R-:W-:Y:S01]  /*1260*/  UIADD3 UR10, UP1, UPT, UR4, 0x40, URZ ;  /* 0x00000040040a7890 */ /* 0x000fe2000ff3e0ff */
[----:B------:R-:W-:Y:S01]  /*1270*/  ISETP.GE.U32.AND P2, PT, R2, 0x7, PT ;  /* 0x000000070200780c */ /* 0x000fe20003f46070 */
[----:B------:R-:W-:Y:S01]  /*1280*/  UIADD3.X UR13, UPT, UPT, URZ, UR7, URZ, UP0, !UPT ;  /* 0x00000007ff0d7290 */ /* 0x000fe200087fe4ff */
[----:B------:R-:W-:Y:S01]  /*1290*/  VIADD R2, R6, 0xfffffffe ;  /* 0xfffffffe06027836 */ /* 0x000fe20000000000 */
[----:B--2---:R-:W-:Y:S01]  /*12a0*/  UIADD3 UR6, UP0, UPT, UR8, 0x40, URZ ;  /* 0x0000004008067890 */ /* 0x004fe2000ff1e0ff */
[----:B------:R-:W-:Y:S01]  /*12b0*/  IMAD.MOV R4, RZ, RZ, -R4 ;  /* 0x000000ffff047224 */ /* 0x000fe200078e0a04 */
[----:B------:R-:W-:Y:S02]  /*12c0*/  UIADD3.X UR11, UPT, UPT, URZ, UR5, URZ, UP1, !UPT ;  /* 0x00000005ff0b7290 */ /* 0x000fe40008ffe4ff */
[----:B------:R-:W-:Y:S01]  /*12d0*/  UIADD3.X UR7, UPT, UPT, URZ, UR9, URZ, UP0, !UPT ;  /* 0x00000009ff077290 */ /* 0x000fe200087fe4ff */
[----:B------:R-:W-:-:S11]  /*12e0*/  UMOV UR8, 0x1 ;  /* 0x0000000100087882 */ /* 0x000fd60000000000 */
.L_x_12:
[----:B0-----:R-:W0:Y:S01]  /*12f0*/  LDCU UR14, c[0x0][0x3ac] ;  /* 0x00007580ff0e77ac */ /* 0x001e220008000800 */
[----:B------:R-:W-:Y:S01]  /*1300*/  ISETP.NE.AND P3, PT, R2, UR8, PT ;  /* 0x0000000802007c0c */ /* 0x000fe2000bf65270 */
[----:B------:R-:W-:Y:S01]  /*1310*/  IMAD.MOV.U32 R5, RZ, RZ, 0x1 ;  /* 0x00000001ff057424 */ /* 0x000fe200078e00ff */
[----:B0-----:R-:W-:Y:S02]  /*1320*/  UIMAD UR14, UR8, UR14, URZ ;  /* 0x0000000e080e72a4 */ /* 0x001fe4000f8e02ff */
[----:B------:R-:W-:Y:S01]  /*1330*/  UIADD3 UR8, UPT, UPT, UR8, 0x1, URZ ;  /* 0x0000000108087890 */ /* 0x000fe2000fffe0ff */
[----:B-1234-:R-:W-:Y:S11]  /*1340*/  @!P0 BRA `(.L_x_7) ;  /* 0x0000000400a08947 */ /* 0x01eff60003800000 */
[----:B------:R-:W-:Y:S01]  /*1350*/  UIADD3 UR9, UPT, UPT, UR14, 0x1, URZ ;  /* 0x000000010e097890 */ /* 0x000fe2000fffe0ff */
[----:B------:R-:W-:Y:S01]  /*1360*/  HFMA2 R5, -RZ, RZ, 0, 0 ;  /* 0x00000000ff057431 */ /* 0x000fe200000001ff */
[----:B------:R-:W-:Y:S01]  /*1370*/  UMOV UR4, UR12 ;  /* 0x0000000c00047c82 */ /* 0x000fe20008000000 */
[----:B------:R-:W-:Y:S02]  /*1380*/  UMOV UR5, UR13 ;  /* 0x0000000d00057c82 */ /* 0x000fe40008000000 */
[----:B------:R-:W-:-:S03]  /*1390*/  UIMAD.WIDE.U32 UR16, UR9, 0x8, UR4 ;  /* 0x00000008091078a5 */ /* 0x000fc6000f8e0004 */
[----:B------:R-:W-:Y:S01]  /*13a0*/  UMOV UR4, UR10 ;  /* 0x0000000a00047c82 */ /* 0x000fe20008000000 */
[----:B------:R-:W-:Y:S02]  /*13b0*/  UMOV UR5, UR11 ;  /* 0x0000000b00057c82 */ /* 0x000fe40008000000 */
[----:B------:R-:W-:Y:S01]  /*13c0*/  UIMAD.WIDE.U32 UR20, UR9, 0x8, UR4 ;  /* 0x00000008091478a5 */ /* 0x000fe2000f8e0004 */
[----:B------:R-:W-:Y:S01]  /*13d0*/  MOV R6, UR16 ;  /* 0x0000001000067c02 */ /* 0x000fe20008000f00 */
[----:B------:R-:W-:Y:S01]  /*13e0*/  UIMAD.WIDE.U32 UR4, UR9, 0x8, UR6 ;  /* 0x00000008090478a5 */ /* 0x000fe2000f8e0006 */
[----:B------:R-:W-:Y:S02]  /*13f0*/  IMAD.U32 R9, RZ, RZ, UR17 ;  /* 0x00000011ff097e24 */ /* 0x000fe4000f8e00ff */
[----:B------:R-:W-:Y:S02]  /*1400*/  IMAD.U32 R7, RZ, RZ, UR17 ;  /* 0x00000011ff077e24 */ /* 0x000fe4000f8e00ff */
[----:B------:R-:W-:Y:S01]  /*1410*/  IMAD.MOV.U32 R24, RZ, RZ, R6 ;  /* 0x000000ffff187224 */ /* 0x000fe200078e0006 */
[----:B------:R-:W-:Y:S01]  /*1420*/  MOV R25, R9 ;  /* 0x0000000900197202 */ /* 0x000fe20000000f00 */
[----:B------:R-:W-:Y:S01]  /*1430*/  IMAD.U32 R6, RZ, RZ, UR20 ;  /* 0x00000014ff067e24 */ /* 0x000fe2000f8e00ff */
[----:B------:R-:W-:Y:S01]  /*1440*/  MOV R10, UR4 ;  /* 0x00000004000a7c02 */ /* 0x000fe20008000f00 */
[----:B------:R-:W-:-:S02]  /*1450*/  IMAD.U32 R8, RZ, RZ, UR16 ;  /* 0x00000010ff087e24 */ /* 0x000fc4000f8e00ff */
[----:B------:R-:W-:Y:S02]  /*1460*/  IMAD.U32 R12, RZ, RZ, UR4 ;  /* 0x00000004ff0c7e24 */ /* 0x000fe4000f8e00ff */
[----:B------:R-:W-:Y:S02]  /*1470*/  IMAD.U32 R7, RZ, RZ, UR21 ;  /* 0x00000015ff077e24 */ /* 0x000fe4000f8e00ff */
[----:B------:R-:W-:Y:S02]  /*1480*/  IMAD.U32 R8, RZ, RZ, UR20 ;  /* 0x00000014ff087e24 */ /* 0x000fe4000f8e00ff */
[----:B------:R-:W-:Y:S02]  /*1490*/  IMAD.U32 R9, RZ, RZ, UR21 ;  /* 0x00000015ff097e24 */ /* 0x000fe4000f8e00ff */
[----:B------:R-:W-:Y:S02]  /*14a0*/  IMAD.U32 R11, RZ, RZ, UR5 ;  /* 0x00000005ff0b7e24 */ /* 0x000fe4000f8e00ff */
[----:B------:R-:W-:-:S02]  /*14b0*/  IMAD.U32 R13, RZ, RZ, UR5 ;  /* 0x00000005ff0d7e24 */ /* 0x000fc4000f8e00ff */
[----:B------:R-:W-:Y:S02]  /*14c0*/  IMAD.MOV.U32 R17, RZ, RZ, R6 ;  /* 0x000000ffff117224 */ /* 0x000fe400078e0006 */
[----:B------:R-:W-:-:S07]  /*14d0*/  IMAD.MOV.U32 R12, RZ, RZ, R4 ;  /* 0x000000ffff0c7224 */ /* 0x000fce00078e0004 */
.L_x_8:
[----:B0-----:R-:W-:Y:S02]  /*14e0*/  IMAD.MOV.U32 R6, RZ, RZ, R24 ;  /* 0x000000ffff067224 */ /* 0x001fe400078e0018 */
[----:B------:R-:W-:-:S05]  /*14f0*/  IMAD.MOV.U32 R7, RZ, RZ, R25 ;  /* 0x000000ffff077224 */ /* 0x000fca00078e0019 */
[----:B------:R-:W2:Y:S01]  /*1500*/  LDG.E.64 R14, desc[UR18][R6.64+-0x40] ;  /* 0xffffc012060e7981 */ /* 0x000ea2000c1e1b00 */
[----:B------:R-:W-:Y:S01]  /*1510*/  MOV R8, R17 ;  /* 0x0000001100087202 */ /* 0x000fe20000000f00 */
[----:B------:R-:W-:-:S04]  /*1520*/  IMAD.MOV.U32 R11, RZ, RZ, R13 ;  /* 0x000000ffff0b7224 */ /* 0x000fc800078e000d */
[----:B--2---:R0:W-:Y:S04]  /*1530*/  STG.E.64 desc[UR18][R8.64+-0x40], R14 ;  /* 0xffffc00e08007986 */ /* 0x0041e8000c101b12 */
[----:B------:R-:W2:Y:S04]  /*1540*/  LDG.E.64 R18, desc[UR18][R10.64+-0x40] ;  /* 0xffffc0120a127981 */ /* 0x000ea8000c1e1b00 */
[----:B------:R-:W3:Y:S04]  /*1550*/  LDG.E.64 R20, desc[UR18][R6.64+-0x38] ;  /* 0xffffc81206147981 */ /* 0x000ee8000c1e1b00 */
[----:B--2---:R1:W-:Y:S04]  /*1560*/  STG.E.64 desc[UR18][R6.64+-0x40], R18 ;  /* 0xffffc01206007986 */ /* 0x0043e8000c101b12 */
[----:B---3--:R2:W-:Y:S04]  /*1570*/  STG.E.64 desc[UR18][R8.64+-0x38], R20 ;  /* 0xffffc81408007986 */ /* 0x0085e8000c101b12 */
[----:B------:R-:W3:Y:S04]  /*1580*/  LDG.E.64 R22, desc[UR18][R10.64+-0x38] ;  /* 0xffffc8120a167981 */ /* 0x000ee8000c1e1b00 */
[----:B------:R-:W4:Y:S04]  /*1590*/  LDG.E.64 R24, desc[UR18][R6.64+-0x30] ;  /* 0xffffd01206187981 */ /* 0x000f28000c1e1b00 */
[----:B---3--:R3:W-:Y:S04]  /*15a0*/  STG.E.64 desc[UR18][R6.64+-0x38], R22 ;  /* 0xffffc81606007986 */ /* 0x0087e8000c101b12 */
[----:B----4-:R4:W-:Y:S04]  /*15b0*/  STG.E.64 desc[UR18][R8.64+-0x30], R24 ;  /* 0xffffd01808007986 */ /* 0x0109e8000c101b12 */
[----:B------:R-:W5:Y:S04]  /*15c0*/  LDG.E.64 R26, desc[UR18][R10.64+-0x30] ;  /* 0xffffd0120a1a7981 */ /* 0x000f68000c1e1b00 */
[----:B------:R-:W2:Y:S04]  /*15d0*/  LDG.E.64 R28, desc[UR18][R6.64+-0x28] ;  /* 0xffffd812061c7981 */ /* 0x000ea8000c1e1b00 */
[----:B-----5:R5:W-:Y:S04]  /*15e0*/  STG.E.64 desc[UR18][R6.64+-0x30], R26 ;  /* 0xffffd01a06007986 */ /* 0x020be8000c101b12 */
[----:B--2---:R2:W-:Y:S04]  /*15f0*/  STG.E.64 desc[UR18][R8.64+-0x28], R28 ;  /* 0xffffd81c08007986 */ /* 0x0045e8000c101b12 */
[----:B0-----:R-:W3:Y:S04]  /*1600*/  LDG.E.64 R14, desc[UR18][R10.64+-0x28] ;  /* 0xffffd8120a0e7981 */ /* 0x001ee8000c1e1b00 */
[----:B-1----:R-:W4:Y:S04]  /*1610*/  LDG.E.64 R18, desc[UR18][R6.64+-0x20] ;  /* 0xffffe01206127981 */ /* 0x002f28000c1e1b00 */
[----:B---3--:R0:W-:Y:S04]  /*1620*/  STG.E.64 desc[UR18][R6.64+-0x28], R14 ;  /* 0xffffd80e06007986 */ /* 0x0081e8000c101b12 */
[----:B----4-:R1:W-:Y:S04]  /*1630*/  STG.E.64 desc[UR18][R8.64+-0x20], R18 ;  /* 0xffffe01208007986 */ /* 0x0103e8000c101b12 */
[----:B------:R-:W3:Y:S04]  /*1640*/  LDG.E.64 R20, desc[UR18][R10.64+-0x20] ;  /* 0xffffe0120a147981 */ /* 0x000ee8000c1e1b00 */
[----:B------:R-:W4:Y:S04]  /*1650*/  LDG.E.64 R22, desc[UR18][R6.64+-0x18] ;  /* 0xffffe81206167981 */ /* 0x000f28000c1e1b00 */
[----:B---3--:R3:W-:Y:S04]  /*1660*/  STG.E.64 desc[UR18][R6.64+-0x20], R20 ;  /* 0xffffe01406007986 */ /* 0x0087e8000c101b12 */
[----:B----4-:R4:W-:Y:S04]  /*1670*/  STG.E.64 desc[UR18][R8.64+-0x18], R22 ;  /* 0xffffe81608007986 */ /* 0x0109e8000c101b12 */
[----:B------:R-:W2:Y:S04]  /*1680*/  LDG.E.64 R24, desc[UR18][R10.64+-0x18] ;  /* 0xffffe8120a187981 */ /* 0x000ea8000c1e1b00 */
[----:B-----5:R-:W5:Y:S04]  /*1690*/  LDG.E.64 R26, desc[UR18][R6.64+-0x10] ;  /* 0xfffff012061a7981 */ /* 0x020f68000c1e1b00 */
[----:B--2---:R2:W-:Y:S04]  /*16a0*/  STG.E.64 desc[UR18][R6.64+-0x18], R24 ;  /* 0xffffe81806007986 */ /* 0x0045e8000c101b12 */
[----:B-----5:R5:W-:Y:S04]  /*16b0*/  STG.E.64 desc[UR18][R8.64+-0x10], R26 ;  /* 0xfffff01a08007986 */ /* 0x020be8000c101b12 */
[----:B------:R-:W3:Y:S04]  /*16c0*/  LDG.E.64 R28, desc[UR18][R10.64+-0x10] ;  /* 0xfffff0120a1c7981 */ /* 0x000ee8000c1e1b00 */
[----:B0-----:R-:W4:Y:S04]  /*16d0*/  LDG.E.64 R14, desc[UR18][R6.64+-0x8] ;  /* 0xfffff812060e7981 */ /* 0x001f28000c1e1b00 */
[----:B---3--:R0:W-:Y:S04]  /*16e0*/  STG.E.64 desc[UR18][R6.64+-0x10], R28 ;  /* 0xfffff01c06007986 */ /* 0x0081e8000c101b12 */
[----:B----4-:R3:W-:Y:S04]  /*16f0*/  STG.E.64 desc[UR18][R8.64+-0x8], R14 ;  /* 0xfffff80e08007986 */ /* 0x0107e8000c101b12 */
[----:B-1----:R-:W4:Y:S04]  /*1700*/  LDG.E.64 R18, desc[UR18][R10.64+-0x8] ;  /* 0xfffff8120a127981 */ /* 0x002f28000c1e1b00 */
[----:B------:R-:W2:Y:S04]  /*1710*/  LDG.E.64 R20, desc[UR18][R6.64] ;  /* 0x0000001206147981 */ /* 0x000ea8000c1e1b00 */
[----:B----4-:R1:W-:Y:S04]  /*1720*/  STG.E.64 desc[UR18][R6.64+-0x8], R18 ;  /* 0xfffff81206007986 */ /* 0x0103e8000c101b12 */
[----:B--2---:R2:W-:Y:S04]  /*1730*/  STG.E.64 desc[UR18][R8.64], R20 ;  /* 0x0000001408007986 */ /* 0x0045e8000c101b12 */
[----:B------:R-:W4:Y:S04]  /*1740*/  LDG.E.64 R22, desc[UR18][R10.64] ;  /* 0x000000120a167981 */ /* 0x000f28000c1e1b00 */
[----:B------:R-:W5:Y:S04]  /*1750*/  LDG.E.64 R24, desc[UR18][R6.64+0x8] ;  /* 0x0000081206187981 */ /* 0x000f68000c1e1b00 */
[----:B----4-:R4:W-:Y:S04]  /*1760*/  STG.E.64 desc[UR18][R6.64], R22 ;  /* 0x0000001606007986 */ /* 0x0109e8000c101b12 */
[----:B-----5:R5:W-:Y:S04]  /*1770*/  STG.E.64 desc[UR18][R8.64+0x8], R24 ;  /* 0x0000081808007986 */ /* 0x020be8000c101b12 */
[----:B------:R-:W3:Y:S04]  /*1780*/  LDG.E.64 R26, desc[UR18][R10.64+0x8] ;  /* 0x000008120a1a7981 */ /* 0x000ee8000c1e1b00 */
[----:B0-----:R-:W2:Y:S04]  /*1790*/  LDG.E.64 R28, desc[UR18][R6.64+0x10] ;  /* 0x00001012061c7981 */ /* 0x001ea8000c1e1b00 */
[----:B---3--:R0:W-:Y:S04]  /*17a0*/  STG.E.64 desc[UR18][R6.64+0x8], R26 ;  /* 0x0000081a06007986 */ /* 0x0081e8000c101b12 */
[----:B--2---:R2:W-:Y:S04]  /*17b0*/  STG.E.64 desc[UR18][R8.64+0x10], R28 ;  /* 0x0000101c08007986 */ /* 0x0045e8000c101b12 */
[----:B------:R-:W3:Y:S04]  /*17c0*/  LDG.E.64 R14, desc[UR18][R10.64+0x10] ;  /* 0x000010120a0e7981 */ /* 0x000ee8000c1e1b00 */
[----:B-1----:R-:W4:Y:S04]  /*17d0*/  LDG.E.64 R18, desc[UR18][R6.64+0x18] ;  /* 0x0000181206127981 */ /* 0x002f28000c1e1b00 */
[----:B---3--:R1:W-:Y:S04]  /*17e0*/  STG.E.64 desc[UR18][R6.64+0x10], R14 ;  /* 0x0000100e06007986 */ /* 0x0083e8000c101b12 */
[----:B----4-:R3:W-:Y:S04]  /*17f0*/  STG.E.64 desc[UR18][R8.64+0x18], R18 ;  /* 0x0000181208007986 */ /* 0x0107e8000c101b12 */
[----:B------:R-:W4:Y:S04]  /*1800*/  LDG.E.64 R20, desc[UR18][R10.64+0x18] ;  /* 0x000018120a147981 */ /* 0x000f28000c1e1b00 */
[----:B------:R-:W5:Y:S04]  /*1810*/  LDG.E.64 R22, desc[UR18][R6.64+0x20] ;  /* 0x0000201206167981 */ /* 0x000f68000c1e1b00 */
[----:B----4-:R4:W-:Y:S04]  /*1820*/  STG.E.64 desc[UR18][R6.64+0x18], R20 ;  /* 0x0000181406007986 */ /* 0x0109e8000c101b12 */
[----:B-----5:R5:W-:Y:S04]  /*1830*/  STG.E.64 desc[UR18][R8.64+0x20], R22 ;  /* 0x0000201608007986 */ /* 0x020be8000c101b12 */
[----:B------:R-:W2:Y:S04]  /*1840*/  LDG.E.64 R24, desc[UR18][R10.64+0x20] ;  /* 0x000020120a187981 */ /* 0x000ea8000c1e1b00 */
[----:B0-----:R-:W3:Y:S04]  /*1850*/  LDG.E.64 R26, desc[UR18][R6.64+0x28] ;  /* 0x00002812061a7981 */ /* 0x001ee8000c1e1b00 */
[----:B--2---:R0:W-:Y:S04]  /*1860*/  STG.E.64 desc[UR18][R6.64+0x20], R24 ;  /* 0x0000201806007986 */ /* 0x0041e8000c101b12 */
[----:B---3--:R-:W-:Y:S04]  /*1870*/  STG.E.64 desc[UR18][R8.64+0x28], R26 ;  /* 0x0000281a08007986 */ /* 0x008fe8000c101b12 */
[----:B------:R-:W2:Y:S04]  /*1880*/  LDG.E.64 R28, desc[UR18][R10.64+0x28] ;  /* 0x000028120a1c7981 */ /* 0x000ea8000c1e1b00 */
[----:B-1----:R-:W3:Y:S04]  /*1890*/  LDG.E.64 R14, desc[UR18][R6.64+0x30] ;  /* 0x00003012060e7981 */ /* 0x002ee8000c1e1b00 */
[----:B--2---:R-:W-:Y:S04]  /*18a0*/  STG.E.64 desc[UR18][R6.64+0x28], R28 ;  /* 0x0000281c06007986 */ /* 0x004fe8000c101b12 */
[----:B---3--:R-:W-:Y:S04]  /*18b0*/  STG.E.64 desc[UR18][R8.64+0x30], R14 ;  /* 0x0000300e08007986 */ /* 0x008fe8000c101b12 */
[----:B------:R-:W2:Y:S04]  /*18c0*/  LDG.E.64 R18, desc[UR18][R10.64+0x30] ;  /* 0x000030120a127981 */ /* 0x000ea8000c1e1b00 */
[----:B----4-:R-:W3:Y:S04]  /*18d0*/  LDG.E.64 R20, desc[UR18][R6.64+0x38] ;  /* 0x0000381206147981 */ /* 0x010ee8000c1e1b00 */
[----:B--2---:R-:W-:Y:S04]  /*18e0*/  STG.E.64 desc[UR18][R6.64+0x30], R18 ;  /* 0x0000301206007986 */ /* 0x004fe8000c101b12 */
[----:B---3--:R1:W-:Y:S04]  /*18f0*/  STG.E.64 desc[UR18][R8.64+0x38], R20 ;  /* 0x0000381408007986 */ /* 0x0083e8000c101b12 */
[----:B-----5:R2:W3:Y:S01]  /*1900*/  LDG.E.64 R22, desc[UR18][R10.64+0x38] ;  /* 0x000038120a167981 */ /* 0x0204e2000c1e1b00 */
[----:B------:R-:W-:Y:S01]  /*1910*/  VIADD R12, R12, 0x10 ;  /* 0x000000100c0c7836 */ /* 0x000fe20000000000 */
[----:B0-----:R-:W-:Y:S01]  /*1920*/  IADD3 R24, P5, PT, R6, 0x80, RZ ;  /* 0x0000008006187810 */ /* 0x001fe20007fbe0ff */
[----:B------:R-:W-:-:S03]  /*1930*/  VIADD R5, R5, 0x10 ;  /* 0x0000001005057836 */ /* 0x000fc60000000000 */
[----:B------:R-:W-:Y:S01]  /*1940*/  ISETP.NE.AND P4, PT, R12, RZ, PT ;  /* 0x000000ff0c00720c */ /* 0x000fe20003f85270 */
[----:B------:R-:W-:Y:S01]  /*1950*/  IMAD.X R25, RZ, RZ, R7, P5 ;  /* 0x000000ffff197224 */ /* 0x000fe200028e0607 */
[----:B------:R-:W-:Y:S02]  /*1960*/  IADD3 R17, P5, PT, R8, 0x80, RZ ;  /* 0x0000008008117810 */ /* 0x000fe40007fbe0ff */
[----:B--2---:R-:W-:Y:S02]  /*1970*/  IADD3 R10, P6, PT, R10, 0x80, RZ ;  /* 0x000000800a0a7810 */ /* 0x004fe40007fde0ff */
[----:B-1----:R-:W-:-:S03]  /*1980*/  IADD3.X R9, PT, PT, RZ, R9, RZ, P5, !PT ;  /* 0x00000009ff097210 */ /* 0x002fc60002ffe4ff */
[----:B------:R-:W-:Y:S01]  /*1990*/  IMAD.X R13, RZ, RZ, R11, P6 ;  /* 0x000000ffff0d7224 */ /* 0x000fe200030e060b */
[----:B---3--:R0:W-:Y:S03]  /*19a0*/  STG.E.64 desc[UR18][R6.64+0x38], R22 ;  /* 0x0000381606007986 */ /* 0x0081e6000c101b12 */
[----:B------:R-:W-:Y:S05]  /*19b0*/  @P4 BRA `(.L_x_8) ;  /* 0xfffffff800c84947 */ /* 0x000fea000383ffff */
[----:B------:R-:W-:-:S07]  /*19c0*/  VIADD R5, R5, 0x1 ;  /* 0x0000000105057836 */ /* 0x000fce0000000000 */
.L_x_7:
[----:B------:R-:W-:-:S13]  /*19d0*/  LOP3.LUT P4, RZ, R0, 0xf, RZ, 0xc0, !PT ;  /* 0x0000000f00ff7812 */ /* 0x000fda000788c0ff */
[----:B------:R-:W-:Y:S05]  /*19e0*/  @!P4 BRA `(.L_x_9) ;  /* 0x000000080004c947 */ /* 0x000fea0003800000 */
[----:B------:R-:W-:Y:S05]  /*19f0*/  @!P2 BRA `(.L_x_10) ;  /* 0x0000000000d0a947 */ /* 0x000fea0003800000 */
[----:B------:R-:W1:Y:S01]  /*1a00*/  LDC.64 R12, c[0x0][0x388] ;  /* 0x0000e200ff0c7b82 */ /* 0x000e620000000a00 */
[C---:B0-----:R-:W-:Y:S01]  /*1a10*/  IADD3 R7, PT, PT, R5.reuse, UR14, RZ ;  /* 0x0000000e05077c10 */ /* 0x041fe2000fffe0ff */
[----:B------:R-:W0:Y:S06]  /*1a20*/  LDCU.128 UR20, c[0x0][0x380] ;  /* 0x00007000ff1477ac */ /* 0x000e2c0008000c00 */
[----:B------:R-:W2:Y:S08]  /*1a30*/  LDC.64 R10, c[0x0][0x380] ;  /* 0x0000e000ff0a7b82 */ /* 0x000eb00000000a00 */
[----:B------:R-:W3:Y:S01]  /*1a40*/  LDC.64 R14, c[0x0][0x390] ;  /* 0x0000e400ff0e7b82 */ /* 0x000ee20000000a00 */
[----:B------:R-:W-:Y:S01]  /*1a50*/  IADD3 R20, P4, PT, R5, UR14, RZ ;  /* 0x0000000e05147c10 */ /* 0x000fe2000ff9e0ff */
[----:B------:R-:W4:Y:S01]  /*1a60*/  LDCU.64 UR4, c[0x0][0x390] ;  /* 0x00007200ff0477ac */ /* 0x000f220008000a00 */
[----:B-1----:R-:W-:-:S05]  /*1a70*/  IMAD.WIDE.U32 R12, R7, 0x8, R12 ;  /* 0x00000008070c7825 */ /* 0x002fca00078e000c */
[----:B------:R-:W5:Y:S01]  /*1a80*/  LDG.E.64 R8, desc[UR18][R12.64] ;  /* 0x000000120c087981 */ /* 0x000f62000c1e1b00 */
[----:B--2---:R-:W-:-:S04]  /*1a90*/  IMAD.WIDE.U32 R10, R7, 0x8, R10 ;  /* 0x00000008070a7825 */ /* 0x004fc800078e000a */
[----:B---3--:R-:W-:Y:S01]  /*1aa0*/  IMAD.WIDE.U32 R14, R7, 0x8, R14 ;  /* 0x00000008070e7825 */ /* 0x008fe200078e000e */
[----:B-----5:R1:W-:Y:S05]  /*1ab0*/  STG.E.64 desc[UR18][R10.64], R8 ;  /* 0x000000080a007986 */ /* 0x0203ea000c101b12 */
[----:B------:R-:W2:Y:S01]  /*1ac0*/  LDG.E.64 R14, desc[UR18][R14.64] ;  /* 0x000000120e0e7981 */ /* 0x000ea2000c1e1b00 */
[----:B------:R-:W-:Y:S02]  /*1ad0*/  IMAD.X R7, RZ, RZ, RZ, P4 ;  /* 0x000000ffff077224 */ /* 0x000fe400020e06ff */
[----:B------:R-:W-:-:S03]  /*1ae0*/  IMAD.SHL.U32 R17, R20, 0x8, RZ ;  /* 0x0000000814117824 */ /* 0x000fc600078e00ff */
[----:B------:R-:W-:Y:S02]  /*1af0*/  SHF.L.U64.HI R20, R20, 0x3, R7 ;  /* 0x0000000314147819 */ /* 0x000fe40000010207 */
[----:B0-----:R-:W-:-:S04]  /*1b00*/  IADD3 R6, P4, PT, R17, UR22, RZ ;  /* 0x0000001611067c10 */ /* 0x001fc8000ff9e0ff */
[C---:B------:R-:W-:Y:S01]  /*1b10*/  IADD3.X R7, PT, PT, R20.reuse, UR23, RZ, P4, !PT ;  /* 0x0000001714077c10 */ /* 0x040fe2000a7fe4ff */
[----:B--2---:R0:W-:Y:S04]  /*1b20*/  STG.E.64 desc[UR18][R12.64], R14 ;  /* 0x0000000e0c007986 */ /* 0x0041e8000c101b12 */
[----:B------:R-:W2:Y:S01]  /*1b30*/  LDG.E.64 R18, desc[UR18][R6.64+0x8] ;  /* 0x0000081206127981 */ /* 0x000ea2000c1e1b00 */
[C---:B-1----:R-:W-:Y:S02]  /*1b40*/  IADD3 R10, P4, PT, R17.reuse, UR20, RZ ;  /* 0x00000014110a7c10 */ /* 0x042fe4000ff9e0ff */
[----:B----4-:R-:W-:Y:S02]  /*1b50*/  IADD3 R8, P5, PT, R17, UR4, RZ ;  /* 0x0000000411087c10 */ /* 0x010fe4000ffbe0ff */
[----:B------:R-:W-:-:S02]  /*1b60*/  IADD3.X R11, PT, PT, R20, UR21, RZ, P4, !PT ;  /* 0x00000015140b7c10 */ /* 0x000fc4000a7fe4ff */
[----:B------:R-:W-:-:S03]  /*1b70*/  IADD3.X R9, PT, PT, R20, UR5, RZ, P5, !PT ;  /* 0x0000000514097c10 */ /* 0x000fc6000affe4ff */
[----:B--2---:R1:W-:Y:S04]  /*1b80*/  STG.E.64 desc[UR18][R10.64+0x8], R18 ;  /* 0x000008120a007986 */ /* 0x0043e8000c101b12 */
[----:B------:R-:W2:Y:S04]  /*1b90*/  LDG.E.64 R20, desc[UR18][R8.64+0x8] ;  /* 0x0000081208147981 */ /* 0x000ea8000c1e1b00 */
[----:B------:R-:W3:Y:S04]  /*1ba0*/  LDG.E.64 R22, desc[UR18][R6.64+0x10] ;  /* 0x0000101206167981 */ /* 0x000ee8000c1e1b00 */
[----:B--2---:R2:W-:Y:S04]  /*1bb0*/  STG.E.64 desc[UR18][R6.64+0x8], R20 ;  /* 0x0000081406007986 */ /* 0x0045e8000c101b12 */
[----:B---3--:R3:W-:Y:S04]  /*1bc0*/  STG.E.64 desc[UR18][R10.64+0x10], R22 ;  /* 0x000010160a007986 */ /* 0x0087e8000c101b12 */
[----:B0-----:R-:W4:Y:S04]  /*1bd0*/  LDG.E.64 R12, desc[UR18][R8.64+0x10] ;  /* 0x00001012080c7981 */ /* 0x001f28000c1e1b00 */
[----:B------:R-:W5:Y:S04]  /*1be0*/  LDG.E.64 R14, desc[UR18][R6.64+0x18] ;  /* 0x00001812060e7981 */ /* 0x000f68000c1e1b00 */
[----:B----4-:R0:W-:Y:S04]  /*1bf0*/  STG.E.64 desc[UR18][R6.64+0x10], R12 ;  /* 0x0000100c06007986 */ /* 0x0101e8000c101b12 */
[----:B-----5:R4:W-:Y:S04]  /*1c00*/  STG.E.64 desc[UR18][R10.64+0x18], R14 ;  /* 0x0000180e0a007986 */ /* 0x0209e8000c101b12 */
[----:B------:R-:W5:Y:S04]  /*1c10*/  LDG.E.64 R24, desc[UR18][R8.64+0x18] ;  /* 0x0000181208187981 */ /* 0x000f68000c1e1b00 */
[----:B------:R-:W2:Y:S04]  /*1c20*/  LDG.E.64 R26, desc[UR18][R6.64+0x20] ;  /* 0x00002012061a7981 */ /* 0x000ea8000c1e1b00 */
[----:B-----5:R5:W-:Y:S04]  /*1c30*/  STG.E.64 desc[UR18][R6.64+0x18], R24 ;  /* 0x0000181806007986 */ /* 0x020be8000c101b12 */
[----:B--2---:R2:W-:Y:S04]  /*1c40*/  STG.E.64 desc[UR18][R10.64+0x20], R26 ;  /* 0x0000201a0a007986 */ /* 0x0045e8000c101b12 */
[----:B-1----:R-:W3:Y:S04]  /*1c50*/  LDG.E.64 R18, desc[UR18][R8.64+0x20] ;  /* 0x0000201208127981 */ /* 0x002ee8000c1e1b00 */
[----:B------:R-:W4:Y:S04]  /*1c60*/  LDG.E.64 R20, desc[UR18][R6.64+0x28] ;  /* 0x0000281206147981 */ /* 0x000f28000c1e1b00 */
[----:B---3--:R1:W-:Y:S04]  /*1c70*/  STG.E.64 desc[UR18][R6.64+0x20], R18 ;  /* 0x0000201206007986 */ /* 0x0083e8000c101b12 */
[----:B----4-:R1:W-:Y:S04]  /*1c80*/  STG.E.64 desc[UR18][R10.64+0x28], R20 ;  /* 0x000028140a007986 */ /* 0x0103e8000c101b12 */
[----:B------:R-:W3:Y:S04]  /*1c90*/  LDG.E.64 R22, desc[UR18][R8.64+0x28] ;  /* 0x0000281208167981 */ /* 0x000ee8000c1e1b00 */
[----:B0-----:R-:W4:Y:S04]  /*1ca0*/  LDG.E.64 R12, desc[UR18][R6.64+0x30] ;  /* 0x00003012060c7981 */ /* 0x001f28000c1e1b00 */
[----:B---3--:R1:W-:Y:S04]  /*1cb0*/  STG.E.64 desc[UR18][R6.64+0x28], R22 ;  /* 0x0000281606007986 */ /* 0x0083e8000c101b12 */
[----:B----4-:R1:W-:Y:S04]  /*1cc0*/  STG.E.64 desc[UR18][R10.64+0x30], R12 ;  /* 0x0000300c0a007986 */ /* 0x0103e8000c101b12 */
[----:B------:R-:W3:Y:S04]  /*1cd0*/  LDG.E.64 R14, desc[UR18][R8.64+0x30] ;  /* 0x00003012080e7981 */ /* 0x000ee8000c1e1b00 */
[----:B-----5:R-:W4:Y:S04]  /*1ce0*/  LDG.E.64 R24, desc[UR18][R6.64+0x38] ;  /* 0x0000381206187981 */ /* 0x020f28000c1e1b00 */
[----:B---3--:R1:W-:Y:S04]  /*1cf0*/  STG.E.64 desc[UR18][R6.64+0x30], R14 ;  /* 0x0000300e06007986 */ /* 0x0083e8000c101b12 */
[----:B----4-:R1:W-:Y:S04]  /*1d00*/  STG.E.64 desc[UR18][R10.64+0x38], R24 ;  /* 0x000038180a007986 */ /* 0x0103e8000c101b12 */
[----:B--2---:R-:W2:Y:S01]  /*1d10*/  LDG.E.64 R26, desc[UR18][R8.64+0x38] ;  /* 0x00003812081a7981 */ /* 0x004ea2000c1e1b00 */
[----:B------:R-:W-:-:S03]  /*1d20*/  VIADD R5, R5, 0x8 ;  /* 0x0000000805057836 */ /* 0x000fc60000000000 */
[----:B--2---:R1:W-:Y:S04]  /*1d30*/  STG.E.64 desc[UR18][R6.64+0x38], R26 ;  /* 0x0000381a06007986 */ /* 0x0043e8000c101b12 */
.L_x_10:
[----:B------:R-:W-:-:S13]  /*1d40*/  LOP3.LUT P4, RZ, R16, 0x7, RZ, 0xc0, !PT ;  /* 0x0000000710ff7812 */ /* 0x000fda000788c0ff */
[----:B------:R-:W-:Y:S05]  /*1d50*/  @!P4 BRA `(.L_x_9) ;  /* 0x000000040028c947 */ /* 0x000fea0003800000 */
[----:B------:R-:W-:Y:S05]  /*1d60*/  @!P1 BRA `(.L_x_11) ;  /* 0x0000000000909947 */ /* 0x000fea0003800000 */
[----:B------:R-:W2:Y:S01]  /*1d70*/  LDC.64 R8, c[0x0][0x388] ;  /* 0x0000e200ff087b82 */ /* 0x000ea20000000a00 */
[----:B------:R-:W-:Y:S01]  /*1d80*/  IADD3 R17, PT, PT, R5, UR14, RZ ;  /* 0x0000000e05117c10 */ /* 0x000fe2000fffe0ff */
[----:B------:R-:W3:Y:S01]  /*1d90*/  LDCU.128 UR20, c[0x0][0x380] ;  /* 0x00007000ff1477ac */ /* 0x000ee20008000c00 */
[----:B------:R-:W4:Y:S05]  /*1da0*/  LDCU.64 UR4, c[0x0][0x390] ;  /* 0x00007200ff0477ac */ /* 0x000f2a0008000a00 */
[----:B01----:R-:W0:Y:S08]  /*1db0*/  LDC.64 R6, c[0x0][0x380] ;  /* 0x0000e000ff067b82 */ /* 0x003e300000000a00 */
[----:B------:R-:W1:Y:S01]  /*1dc0*/  LDC.64 R14, c[0x0][0x390] ;  /* 0x0000e400ff0e7b82 */ /* 0x000e620000000a00 */
[----:B--2---:R-:W-:-:S05]  /*1dd0*/  IMAD.WIDE.U32 R8, R17, 0x8, R8 ;  /* 0x0000000811087825 */ /* 0x004fca00078e0008 */
[----:B------:R-:W2:Y:S01]  /*1de0*/  LDG.E.64 R10, desc[UR18][R8.64] ;  /* 0x00000012080a7981 */ /* 0x000ea2000c1e1b00 */
[----:B0-----:R-:W-:-:S04]  /*1df0*/  IMAD.WIDE.U32 R12, R17, 0x8, R6 ;  /* 0x00000008110c7825 */ /* 0x001fc800078e0006 */
[----:B-1----:R-:W-:Y:S01]  /*1e00*/  IMAD.WIDE.U32 R14, R17, 0x8, R14 ;  /* 0x00000008110e7825 */ /* 0x002fe200078e000e */
[----:B------:R-:W-:Y:S01]  /*1e10*/  IADD3 R6, P4, PT, R5, UR14, RZ ;  /* 0x0000000e05067c10 */ /* 0x000fe2000ff9e0ff */
[----:B--2---:R0:W-:Y:S04]  /*1e20*/  STG.E.64 desc[UR18][R12.64], R10 ;  /* 0x0000000a0c007986 */ /* 0x0041e8000c101b12 */
[----:B------:R-:W2:Y:S01]  /*1e30*/  LDG.E.64 R14, desc[UR18][R14.64] ;  /* 0x000000120e0e7981 */ /* 0x000ea2000c1e1b00 */
[----:B------:R-:W-:Y:S02]  /*1e40*/  IMAD.X R7, RZ, RZ, RZ, P4 ;  /* 0x000000ffff077224 */ /* 0x000fe400020e06ff */
[----:B------:R-:W-:-:S03]  /*1e50*/  IMAD.SHL.U32 R20, R6, 0x8, RZ ;  /* 0x0000000806147824 */ /* 0x000fc600078e00ff */
[----:B------:R-:W-:Y:S02]  /*1e60*/  SHF.L.U64.HI R17, R6, 0x3, R7 ;  /* 0x0000000306117819 */ /* 0x000fe40000010207 */
[----:B---3--:R-:W-:-:S04]  /*1e70*/  IADD3 R6, P4, PT, R20, UR22, RZ ;  /* 0x0000001614067c10 */ /* 0x008fc8000ff9e0ff */
[C---:B------:R-:W-:Y:S01]  /*1e80*/  IADD3.X R7, PT, PT, R17.reuse, UR23, RZ, P4, !PT ;  /* 0x0000001711077c10 */ /* 0x040fe2000a7fe4ff */
[----:B--2---:R1:W-:Y:S04]  /*1e90*/  STG.E.64 desc[UR18][R8.64], R14 ;  /* 0x0000000e08007986 */ /* 0x0043e8000c101b12 */
[----:B------:R-:W2:Y:S01]  /*1ea0*/  LDG.E.64 R18, desc[UR18][R6.64+0x8] ;  /* 0x0000081206127981 */ /* 0x000ea2000c1e1b00 */
[C---:B0-----:R-:W-:Y:S02]  /*1eb0*/  IADD3 R10, P4, PT, R20.reuse, UR20, RZ ;  /* 0x00000014140a7c10 */ /* 0x041fe4000ff9e0ff */
[----:B----4-:R-:W-:Y:S02]  /*1ec0*/  IADD3 R12, P5, PT, R20, UR4, RZ ;  /* 0x00000004140c7c10 */ /* 0x010fe4000ffbe0ff */
[----:B------:R-:W-:-:S02]  /*1ed0*/  IADD3.X R11, PT, PT, R17, UR21, RZ, P4, !PT ;  /* 0x00000015110b7c10 */ /* 0x000fc4000a7fe4ff */
[----:B------:R-:W-:-:S03]  /*1ee0*/  IADD3.X R13, PT, PT, R17, UR5, RZ, P5, !PT ;  /* 0x00000005110d7c10 */ /* 0x000fc6000affe4ff */
[----:B--2---:R2:W-:Y:S04]  /*1ef0*/  STG.E.64 desc[UR18][R10.64+0x8], R18 ;  /* 0x000008120a007986 */ /* 0x0045e8000c101b12 */
[----:B------:R-:W3:Y:S04]  /*1f00*/  LDG.E.64 R20, desc[UR18][R12.64+0x8] ;  /* 0x000008120c147981 */ /* 0x000ee8000c1e1b00 */
[----:B------:R-:W4:Y:S04]  /*1f10*/  LDG.E.64 R22, desc[UR18][R6.64+0x10] ;  /* 0x0000101206167981 */ /* 0x000f28000c1e1b00 */
[----:B---3--:R2:W-:Y:S04]  /*1f20*/  STG.E.64 desc[UR18][R6.64+0x8], R20 ;  /* 0x0000081406007986 */ /* 0x0085e8000c101b12 */
[----:B----4-:R2:W-:Y:S04]  /*1f30*/  STG.E.64 desc[UR18][R10.64+0x10], R22 ;  /* 0x000010160a007986 */ /* 0x0105e8000c101b12 */
[----:B-1----:R-:W3:Y:S04]  /*1f40*/  LDG.E.64 R8, desc[UR18][R12.64+0x10] ;  /* 0x000010120c087981 */ /* 0x002ee8000c1e1b00 */
[----:B------:R-:W4:Y:S04]  /*1f50*/  LDG.E.64 R14, desc[UR18][R6.64+0x18] ;  /* 0x00001812060e7981 */ /* 0x000f28000c1e1b00 */
[----:B---3--:R2:W-:Y:S04]  /*1f60*/  STG.E.64 desc[UR18][R6.64+0x10], R8 ;  /* 0x0000100806007986 */ /* 0x0085e8000c101b12 */
[----:B----4-:R2:W-:Y:S04]  /*1f70*/  STG.E.64 desc[UR18][R10.64+0x18], R14 ;  /* 0x0000180e0a007986 */ /* 0x0105e8000c101b12 */
[----:B------:R-:W3:Y:S01]  /*1f80*/  LDG.E.64 R24, desc[UR18][R12.64+0x18] ;  /* 0x000018120c187981 */ /* 0x000ee2000c1e1b00 */
[----:B------:R-:W-:-:S03]  /*1f90*/  VIADD R5, R5, 0x4 ;  /* 0x0000000405057836 */ /* 0x000fc60000000000 */
[----:B---3--:R2:W-:Y:S04]  /*1fa0*/  STG.E.64 desc[UR18][R6.64+0x18], R24 ;  /* 0x0000181806007986 */ /* 0x0085e8000c101b12 */
.L_x_11:
[----:B------:R-:W-:-:S13]  /*1fb0*/  ISETP.NE.AND P4, PT, R3, RZ, PT ;  /* 0x000000ff0300720c */ /* 0x000fda0003f85270 */
[----:B------:R-:W-:Y:S05]  /*1fc0*/  @!P4 BRA `(.L_x_9) ;  /* 0x00000000008cc947 */ /* 0x000fea0003800000 */
[----:B012---:R-:W0:Y:S01]  /*1fd0*/  LDC.64 R6, c[0x0][0x388] ;  /* 0x0000e200ff067b82 */ /* 0x007e220000000a00 */
[----:B------:R-:W-:-:S07]  /*1fe0*/  IADD3 R15, PT, PT, R5, UR14, RZ ;  /* 0x0000000e050f7c10 */ /* 0x000fce000fffe0ff */
[----:B------:R-:W1:Y:S08]  /*1ff0*/  LDC.64 R10, c[0x0][0x380] ;  /* 0x0000e000ff0a7b82 */ /* 0x000e700000000a00 */
[----:B------:R-:W2:Y:S01]  /*2000*/  LDC.64 R12, c[0x0][0x390] ;  /* 0x0000e400ff0c7b82 */ /* 0x000ea20000000a00 */
[----:B0-----:R-:W-:-:S05]  /*2010*/  IMAD.WIDE.U32 R6, R15, 0x8, R6 ;  /* 0x000000080f067825 */ /* 0x001fca00078e0006 */
[----:B------:R-:W3:Y:S01]  /*2020*/  LDG.E.64 R8, desc[UR18][R6.64] ;  /* 0x0000001206087981 */ /* 0x000ee2000c1e1b00 */
[----:B-1----:R-:W-:-:S04]  /*2030*/  IMAD.WIDE.U32 R10, R15, 0x8, R10 ;  /* 0x000000080f0a7825 */ /* 0x002fc800078e000a */
[----:B--2---:R-:W-:Y:S01]  /*2040*/  IMAD.WIDE.U32 R12, R15, 0x8, R12 ;  /* 0x000000080f0c7825 */ /* 0x004fe200078e000c */
[----:B---3--:R3:W-:Y:S05]  /*2050*/  STG.E.64 desc[UR18][R10.64], R8 ;  /* 0x000000080a007986 */ /* 0x0087ea000c101b12 */
[----:B------:R-:W2:Y:S01]  /*2060*/  LDG.E.64 R12, desc[UR18][R12.64] ;  /* 0x000000120c0c7981 */ /* 0x000ea2000c1e1b00 */
[----:B------:R-:W-:-:S03]  /*2070*/  ISETP.NE.AND P4, PT, R3, 0x1, PT ;  /* 0x000000010300780c */ /* 0x000fc60003f85270 */
[----:B--2---:R3:W-:Y:S10]  /*2080*/  STG.E.64 desc[UR18][R6.64], R12 ;  /* 0x0000000c06007986 */ /* 0x0047f4000c101b12 */
[----:B------:R-:W-:Y:S05]  /*2090*/  @!P4 BRA `(.L_x_9) ;  /* 0x000000000058c947 */ /* 0x000fea0003800000 */
[----:B------:R-:W0:Y:S01]  /*20a0*/  LDCU.128 UR20, c[0x0][0x380] ;  /* 0x00007000ff1477ac */ /* 0x000e220008000c00 */
[----:B------:R-:W-:Y:S01]  /*20b0*/  IADD3 R5, P4, PT, R5, UR14, RZ ;  /* 0x0000000e05057c10 */ /* 0x000fe2000ff9e0ff */
[----:B------:R-:W1:Y:S04]  /*20c0*/  LDCU.64 UR4, c[0x0][0x390] ;  /* 0x00007200ff0477ac */ /* 0x000e680008000a00 */
[----:B---3--:R-:W-:Y:S02]  /*20d0*/  IMAD.X R6, RZ, RZ, RZ, P4 ;  /* 0x000000ffff067224 */ /* 0x008fe400020e06ff */
[----:B------:R-:W-:-:S03]  /*20e0*/  IMAD.SHL.U32 R14, R5, 0x8, RZ ;  /* 0x00000008050e7824 */ /* 0x000fc600078e00ff */
[----:B------:R-:W-:Y:S02]  /*20f0*/  SHF.L.U64.HI R5, R5, 0x3, R6 ;  /* 0x0000000305057819 */ /* 0x000fe40000010206 */
[----:B0-----:R-:W-:-:S04]  /*2100*/  IADD3 R10, P4, PT, R14, UR22, RZ ;  /* 0x000000160e0a7c10 */ /* 0x001fc8000ff9e0ff */
[----:B------:R-:W-:-:S05]  /*2110*/  IADD3.X R11, PT, PT, R5, UR23, RZ, P4, !PT ;  /* 0x00000017050b7c10 */ /* 0x000fca000a7fe4ff */
[----:B------:R-:W2:Y:S01]  /*2120*/  LDG.E.64 R6, desc[UR18][R10.64+0x8] ;  /* 0x000008120a067981 */ /* 0x000ea2000c1e1b00 */
[C---:B------:R-:W-:Y:S02]  /*2130*/  IADD3 R12, P4, PT, R14.reuse, UR20, RZ ;  /* 0x000000140e0c7c10 */ /* 0x040fe4000ff9e0ff */
[----:B-1----:R-:W-:Y:S02]  /*2140*/  IADD3 R14, P5, PT, R14, UR4, RZ ;  /* 0x000000040e0e7c10 */ /* 0x002fe4000ffbe0ff */
[C---:B------:R-:W-:Y:S02]  /*2150*/  IADD3.X R13, PT, PT, R5.reuse, UR21, RZ, P4, !PT ;  /* 0x00000015050d7c10 */ /* 0x040fe4000a7fe4ff */
[----:B------:R-:W-:-:S03]  /*2160*/  IADD3.X R15, PT, PT, R5, UR5, RZ, P5, !PT ;  /* 0x00000005050f7c10 */ /* 0x000fc6000affe4ff */
[----:B--2---:R4:W-:Y:S04]  /*2170*/  STG.E.64 desc[UR18][R12.64+0x8], R6 ;  /* 0x000008060c007986 */ /* 0x0049e8000c101b12 */
[----:B------:R-:W2:Y:S01]  /*2180*/  LDG.E.64 R8, desc[UR18][R14.64+0x8] ;  /* 0x000008120e087981 */ /* 0x000ea2000c1e1b00 */
[----:B------:R-:W-:-:S03]  /*2190*/  ISETP.NE.AND P4, PT, R3, 0x2, PT ;  /* 0x000000020300780c */ /* 0x000fc60003f85270 */
[----:B--2---:R4:W-:Y:S10]  /*21a0*/  STG.E.64 desc[UR18][R10.64+0x8], R8 ;  /* 0x000008080a007986 */ /* 0x0049f4000c101b12 */
[----:B------:R-:W-:Y:S05]  /*21b0*/  @!P4 BRA `(.L_x_9) ;  /* 0x000000000010c947 */ /* 0x000fea0003800000 */
[----:B----4-:R-:W2:Y:S04]  /*21c0*/  LDG.E.64 R6, desc[UR18][R10.64+0x10] ;  /* 0x000010120a067981 */ /* 0x010ea8000c1e1b00 */
[----:B--2---:R0:W-:Y:S04]  /*21d0*/  STG.E.64 desc[UR18][R12.64+0x10], R6 ;  /* 0x000010060c007986 */ /* 0x0041e8000c101b12 */
[----:B------:R-:W2:Y:S04]  /*21e0*/  LDG.E.64 R8, desc[UR18][R14.64+0x10] ;  /* 0x000010120e087981 */ /* 0x000ea8000c1e1b00 */
[----:B--2---:R0:W-:Y:S02]  /*21f0*/  STG.E.64 desc[UR18][R10.64+0x10], R8 ;  /* 0x000010080a007986 */ /* 0x0041e4000c101b12 */
.L_x_9:
[----:B------:R-:W-:Y:S05]  /*2200*/  @P3 BRA `(.L_x_12) ;  /* 0xfffffff000383947 */ /* 0x000fea000383ffff */
[----:B------:R-:W-:Y:S05]  /*2210*/  EXIT ;  /* 0x000000000000794d */ /* 0x000fea0003800000 */
        .weak           $__internal_0_$__cuda_sm20_div_rn_f64_full
        .type           $__internal_0_$__cuda_sm20_div_rn_f64_full,@function
        .size           $__internal_0_$__cuda_sm20_div_rn_f64_full,(.L_x_19 - $__internal_0_$__cuda_sm20_div_rn_f64_full)
$__internal_0_$__cuda_sm20_div_rn_f64_full:
[C---:B------:R-:W-:Y:S01]  /*2220*/  FSETP.GEU.AND P0, PT, |R5|.reuse, 1.469367938527859385e-39, PT ;  /* 0x001000000500780b */ /* 0x040fe20003f0e200 */
[----:B------:R-:W-:Y:S01]  /*2230*/  IMAD.MOV.U32 R13, RZ, RZ, 0x1ca00000 ;  /* 0x1ca00000ff0d7424 */ /* 0x000fe200078e00ff */
[C---:B------:R-:W-:Y:S02]  /*2240*/  LOP3.LUT R2, R5.reuse, 0x800fffff, RZ, 0xc0, !PT ;  /* 0x800fffff05027812 */ /* 0x040fe400078ec0ff */
[----:B------:R-:W-:Y:S02]  /*2250*/  MOV R8, 0x1 ;  /* 0x0000000100087802 */ /* 0x000fe40000000f00 */
[----:B------:R-:W-:Y:S01]  /*2260*/  LOP3.LUT R3, R2, 0x3ff00000, RZ, 0xfc, !PT ;  /* 0x3ff0000002037812 */ /* 0x000fe200078efcff */
[----:B------:R-:W-:Y:S01]  /*2270*/  IMAD.MOV.U32 R2, RZ, RZ, R4 ;  /* 0x000000ffff027224 */ /* 0x000fe200078e0004 */
[----:B------:R-:W-:Y:S02]  /*2280*/  LOP3.LUT R17, R5, 0x7ff00000, RZ, 0xc0, !PT ;  /* 0x7ff0000005117812 */ /* 0x000fe400078ec0ff */
[----:B------:R-:W-:-:S03]  /*2290*/  LOP3.LUT R12, R7, 0x7ff00000, RZ, 0xc0, !PT ;  /* 0x7ff00000070c7812 */ /* 0x000fc600078ec0ff */
[----:B------:R-:W-:Y:S01]  /*22a0*/  @!P0 DMUL R2, R4, 8.98846567431157953865e+307 ;  /* 0x7fe0000004028828 */ /* 0x000fe20000000000 */
[----:B------:R-:W-:Y:S01]  /*22b0*/  ISETP.GE.U32.AND P1, PT, R12, R17, PT ;  /* 0x000000110c00720c */ /* 0x000fe20003f26070 */
[----:B------:R-:W-:-:S04]  /*22c0*/  IMAD.MOV.U32 R19, RZ, RZ, R12 ;  /* 0x000000ffff137224 */ /* 0x000fc800078e000c */
[----:B------:R-:W0:Y:S02]  /*22d0*/  MUFU.RCP64H R9, R3 ;  /* 0x0000000300097308 */ /* 0x000e240000001800 */
[----:B0-----:R-:W-:-:S08]  /*22e0*/  DFMA R10, R8, -R2, 1 ;  /* 0x3ff00000080a742b */ /* 0x001fd00000000802 */
[----:B------:R-:W-:-:S08]  /*22f0*/  DFMA R10, R10, R10, R10 ;  /* 0x0000000a0a0a722b */ /* 0x000fd0000000000a */
[----:B------:R-:W-:Y:S01]  /*2300*/  DFMA R10, R8, R10, R8 ;  /* 0x0000000a080a722b */ /* 0x000fe20000000008 */
[----:B------:R-:W-:Y:S01]  /*2310*/  SEL R9, R13, 0x63400000, !P1 ;  /* 0x634000000d097807 */ /* 0x000fe20004800000 */
[----:B------:R-:W-:Y:S01]  /*2320*/  IMAD.MOV.U32 R8, RZ, RZ, R6 ;  /* 0x000000ffff087224 */ /* 0x000fe200078e0006 */
[----:B------:R-:W-:Y:S02]  /*2330*/  FSETP.GEU.AND P1, PT, |R7|, 1.469367938527859385e-39, PT ;  /* 0x001000000700780b */ /* 0x000fe40003f2e200 */
[----:B------:R-:W-:-:S03]  /*2340*/  LOP3.LUT R9, R9, 0x800fffff, R7, 0xf8, !PT ;  /* 0x800fffff09097812 */ /* 0x000fc600078ef807 */
[----:B------:R-:W-:-:S08]  /*2350*/  DFMA R14, R10, -R2, 1 ;  /* 0x3ff000000a0e742b */ /* 0x000fd00000000802 */
[----:B------:R-:W-:Y:S01]  /*2360*/  DFMA R10, R10, R14, R10 ;  /* 0x0000000e0a0a722b */ /* 0x000fe2000000000a */
[----:B------:R-:W-:Y:S10]  /*2370*/  @P1 BRA `(.L_x_13) ;  /* 0x0000000000201947 */ /* 0x000ff40003800000 */
[----:B------:R-:W-:Y:S02]  /*2380*/  LOP3.LUT R15, R5, 0x7ff00000, RZ, 0xc0, !PT ;  /* 0x7ff00000050f7812 */ /* 0x000fe400078ec0ff */
[----:B------:R-:W-:Y:S02]  /*2390*/  MOV R14, RZ ;  /* 0x000000ff000e7202 */ /* 0x000fe40000000f00 */
[----:B------:R-:W-:-:S04]  /*23a0*/  ISETP.GE.U32.AND P1, PT, R12, R15, PT ;  /* 0x0000000f0c00720c */ /* 0x000fc80003f26070 */
[----:B------:R-:W-:-:S04]  /*23b0*/  SEL R15, R13, 0x63400000, !P1 ;  /* 0x634000000d0f7807 */ /* 0x000fc80004800000 */
[----:B------:R-:W-:-:S04]  /*23c0*/  LOP3.LUT R15, R15, 0x80000000, R7, 0xf8, !PT ;  /* 0x800000000f0f7812 */ /* 0x000fc800078ef807 */
[----:B------:R-:W-:-:S06]  /*23d0*/  LOP3.LUT R15, R15, 0x100000, RZ, 0xfc, !PT ;  /* 0x001000000f0f7812 */ /* 0x000fcc00078efcff */
[----:B------:R-:W-:-:S10]  /*23e0*/  DFMA R8, R8, 2, -R14 ;  /* 0x400000000808782b */ /* 0x000fd4000000080e */
[----:B------:R-:W-:-:S07]  /*23f0*/  LOP3.LUT R19, R9, 0x7ff00000, RZ, 0xc0, !PT ;  /* 0x7ff0000009137812 */ /* 0x000fce00078ec0ff */
.L_x_13:
[----:B------:R-:W-:Y:S01]  /*2400*/  IMAD.MOV.U32 R18, RZ, RZ, R17 ;  /* 0x000000ffff127224 */ /* 0x000fe200078e0011 */
[----:B------:R-:W-:Y:S01]  /*2410*/  @!P0 LOP3.LUT R18, R3, 0x7ff00000, RZ, 0xc0, !PT ;  /* 0x7ff0000003128812 */ /* 0x000fe200078ec0ff */
[----:B------:R-:W-:Y:S01]  /*2420*/  VIADD R20, R19, 0xffffffff ;  /* 0xffffffff13147836 */ /* 0x000fe20000000000 */
[----:B------:R-:W-:-:S03]  /*2430*/  DMUL R14, R10, R8 ;  /* 0x000000080a0e7228 */ /* 0x000fc60000000000 */
[----:B------:R-:W-:Y:S01]  /*2440*/  VIADD R21, R18, 0xffffffff ;  /* 0xffffffff12157836 */ /* 0x000fe20000000000 */
[----:B------:R-:W-:-:S04]  /*2450*/  ISETP.GT.U32.AND P0, PT, R20, 0x7feffffe, PT ;  /* 0x7feffffe1400780c */ /* 0x000fc80003f04070 */
[----:B------:R-:W-:Y:S01]  /*2460*/  ISETP.GT.U32.OR P0, PT, R21, 0x7feffffe, P0 ;  /* 0x7feffffe1500780c */ /* 0x000fe20000704470 */
[----:B------:R-:W-:-:S08]  /*2470*/  DFMA R16, R14, -R2, R8 ;  /* 0x800000020e10722b */ /* 0x000fd00000000008 */
[----:B------:R-:W-:-:S04]  /*2480*/  DFMA R10, R10, R16, R14 ;  /* 0x000000100a0a722b */ /* 0x000fc8000000000e */
[----:B------:R-:W-:Y:S07]  /*2490*/  @P0 BRA `(.L_x_14) ;  /* 0x00000000006c0947 */ /* 0x000fee0003800000 */
[----:B------:R-:W-:-:S04]  /*24a0*/  LOP3.LUT R7, R5, 0x7ff00000, RZ, 0xc0, !PT ;  /* 0x7ff0000005077812 */ /* 0x000fc800078ec0ff */
[CC--:B------:R-:W-:Y:S02]  /*24b0*/  VIADDMNMX R6, R12.reuse, -R7.reuse, 0xb9600000, !PT ;  /* 0xb96000000c067446 */ /* 0x0c0fe40007800907 */
[----:B------:R-:W-:Y:S02]  /*24c0*/  ISETP.GE.U32.AND P0, PT, R12, R7, PT ;  /* 0x000000070c00720c */ /* 0x000fe40003f06070 */
[----:B------:R-:W-:Y:S02]  /*24d0*/  VIMNMX R6, PT, PT, R6, 0x46a00000, PT ;  /* 0x46a0000006067848 */ /* 0x000fe40003fe0100 */
[----:B------:R-:W-:-:S04]  /*24e0*/  SEL R13, R13, 0x63400000, !P0 ;  /* 0x634000000d0d7807 */ /* 0x000fc80004000000 */
[----:B------:R-:W-:Y:S01]  /*24f0*/  IADD3 R14, PT, PT, -R13, R6, RZ ;  /* 0x000000060d0e7210 */ /* 0x000fe20007ffe1ff */
[----:B------:R-:W-:-:S04]  /*2500*/  IMAD.MOV.U32 R6, RZ, RZ, RZ ;  /* 0x000000ffff067224 */ /* 0x000fc800078e00ff */
[----:B------:R-:W-:-:S06]  /*2510*/  VIADD R7, R14, 0x7fe00000 ;  /* 0x7fe000000e077836 */ /* 0x000fcc0000000000 */
[----:B------:R-:W-:-:S10]  /*2520*/  DMUL R12, R10, R6 ;  /* 0x000000060a0c7228 */ /* 0x000fd40000000000 */
[----:B------:R-:W-:-:S13]  /*2530*/  FSETP.GTU.AND P0, PT, |R13|, 1.469367938527859385e-39, PT ;  /* 0x001000000d00780b */ /* 0x000fda0003f0c200 */
[----:B------:R-:W-:Y:S05]  /*2540*/  @P0 BRA `(.L_x_15) ;  /* 0x0000000000940947 */ /* 0x000fea0003800000 */
[----:B------:R-:W-:Y:S01]  /*2550*/  DFMA R2, R10, -R2, R8 ;  /* 0x800000020a02722b */ /* 0x000fe20000000008 */
[----:B------:R-:W-:-:S09]  /*2560*/  IMAD.MOV.U32 R6, RZ, RZ, RZ ;  /* 0x000000ffff067224 */ /* 0x000fd200078e00ff */
[C---:B------:R-:W-:Y:S02]  /*2570*/  FSETP.NEU.AND P0, PT, R3.reuse, RZ, PT ;  /* 0x000000ff0300720b */ /* 0x040fe40003f0d000 */
[----:B------:R-:W-:-:S04]  /*2580*/  LOP3.LUT R5, R3, 0x80000000, R5, 0x48, !PT ;  /* 0x8000000003057812 */ /* 0x000fc800078e4805 */
[----:B------:R-:W-:-:S07]  /*2590*/  LOP3.LUT R7, R5, R7, RZ, 0xfc, !PT ;  /* 0x0000000705077212 */ /* 0x000fce00078efcff */
[----:B------:R-:W-:Y:S05]  /*25a0*/  @!P0 BRA `(.L_x_15) ;  /* 0x00000000007c8947 */ /* 0x000fea0003800000 */
[----:B------:R-:W-:Y:S01]  /*25b0*/  IADD3 R3, PT, PT, -R14, RZ, RZ ;  /* 0x000000ff0e037210 */ /* 0x000fe20007ffe1ff */
[----:B------:R-:W-:Y:S01]  /*25c0*/  IMAD.MOV.U32 R2, RZ, RZ, RZ ;  /* 0x000000ffff027224 */ /* 0x000fe200078e00ff */
[----:B------:R-:W-:-:S05]  /*25d0*/  DMUL.RP R6, R10, R6 ;  /* 0x000000060a067228 */ /* 0x000fca0000008000 */
[----:B------:R-:W-:-:S05]  /*25e0*/  DFMA R2, R12, -R2, R10 ;  /* 0x800000020c02722b */ /* 0x000fca000000000a */
[----:B------:R-:W-:Y:S02]  /*25f0*/  LOP3.LUT R5, R7, R5, RZ, 0x3c, !PT ;  /* 0x0000000507057212 */ /* 0x000fe400078e3cff */
[----:B------:R-:W-:-:S04]  /*2600*/  IADD3 R2, PT, PT, -R14, -0x43300000, RZ ;  /* 0xbcd000000e027810 */ /* 0x000fc80007ffe1ff */
[----:B------:R-:W-:-:S04]  /*2610*/  FSETP.NEU.AND P0, PT, |R3|, R2, PT ;  /* 0x000000020300720b */ /* 0x000fc80003f0d200 */
[----:B------:R-:W-:Y:S02]  /*2620*/  FSEL R12, R6, R12, !P0 ;  /* 0x0000000c060c7208 */ /* 0x000fe40004000000 */
[----:B------:R-:W-:Y:S01]  /*2630*/  FSEL R13, R5, R13, !P0 ;  /* 0x0000000d050d7208 */ /* 0x000fe20004000000 */
[----:B------:R-:W-:Y:S06]  /*2640*/  BRA `(.L_x_15) ;  /* 0x0000000000547947 */ /* 0x000fec0003800000 */
.L_x_14:
[----:B------:R-:W-:-:S14]  /*2650*/  DSETP.NAN.AND P0, PT, R6, R6, PT ;  /* 0x000000060600722a */ /* 0x000fdc0003f08000 */
[----:B------:R-:W-:Y:S05]  /*2660*/  @P0 BRA `(.L_x_16) ;  /* 0x0000000000440947 */ /* 0x000fea0003800000 */
[----:B------:R-:W-:-:S14]  /*2670*/  DSETP.NAN.AND P0, PT, R4, R4, PT ;  /* 0x000000040400722a */ /* 0x000fdc0003f08000 */
[----:B------:R-:W-:Y:S05]  /*2680*/  @P0 BRA `(.L_x_17) ;  /* 0x0000000000300947 */ /* 0x000fea0003800000 */
[----:B------:R-:W-:Y:S01]  /*2690*/  ISETP.NE.AND P0, PT, R19, R18, PT ;  /* 0x000000121300720c */ /* 0x000fe20003f05270 */
[----:B------:R-:W-:Y:S02]  /*26a0*/  IMAD.MOV.U32 R12, RZ, RZ, 0x0 ;  /* 0x00000000ff0c7424 */ /* 0x000fe400078e00ff */
[----:B------:R-:W-:-:S10]  /*26b0*/  IMAD.MOV.U32 R13, RZ, RZ, -0x80000 ;  /* 0xfff80000ff0d7424 */ /* 0x000fd400078e00ff */
[----:B------:R-:W-:Y:S05]  /*26c0*/  @!P0 BRA `(.L_x_15) ;  /* 0x0000000000348947 */ /* 0x000fea0003800000 */
[----:B------:R-:W-:Y:S02]  /*26d0*/  ISETP.NE.AND P0, PT, R19, 0x7ff00000, PT ;  /* 0x7ff000001300780c */ /* 0x000fe40003f05270 */
[----:B------:R-:W-:Y:S02]  /*26e0*/  LOP3.LUT R13, R7, 0x80000000, R5, 0x48, !PT ;  /* 0x80000000070d7812 */ /* 0x000fe400078e4805 */
[----:B------:R-:W-:-:S13]  /*26f0*/  ISETP.EQ.OR P0, PT, R18, RZ, !P0 ;  /* 0x000000ff1200720c */ /* 0x000fda0004702670 */
[----:B------:R-:W-:Y:S02]  /*2700*/  @P0 LOP3.LUT R2, R13, 0x7ff00000, RZ, 0xfc, !PT ;  /* 0x7ff000000d020812 */ /* 0x000fe400078efcff */
[----:B------:R-:W-:Y:S01]  /*2710*/  @!P0 MOV R12, RZ ;  /* 0x000000ff000c8202 */ /* 0x000fe20000000f00 */
[----:B------:R-:W-:Y:S02]  /*2720*/  @P0 IMAD.MOV.U32 R12, RZ, RZ, RZ ;  /* 0x000000ffff0c0224 */ /* 0x000fe400078e00ff */
[----:B------:R-:W-:Y:S01]  /*2730*/  @P0 IMAD.MOV.U32 R13, RZ, RZ, R2 ;  /* 0x000000ffff0d0224 */ /* 0x000fe200078e0002 */
[----:B------:R-:W-:Y:S06]  /*2740*/  BRA `(.L_x_15) ;  /* 0x0000000000147947 */ /* 0x000fec0003800000 */
.L_x_17:
[----:B------:R-:W-:Y:S01]  /*2750*/  LOP3.LUT R13, R5, 0x80000, RZ, 0xfc, !PT ;  /* 0x00080000050d7812 */ /* 0x000fe200078efcff */
[----:B------:R-:W-:Y:S01]  /*2760*/  IMAD.MOV.U32 R12, RZ, RZ, R4 ;  /* 0x000000ffff0c7224 */ /* 0x000fe200078e0004 */
[----:B------:R-:W-:Y:S06]  /*2770*/  BRA `(.L_x_15) ;  /* 0x0000000000087947 */ /* 0x000fec0003800000 */
.L_x_16:
[----:B------:R-:W-:Y:S02]  /*2780*/  LOP3.LUT R13, R7, 0x80000, RZ, 0xfc, !PT ;  /* 0x00080000070d7812 */ /* 0x000fe400078efcff */
[----:B------:R-:W-:-:S07]  /*2790*/  MOV R12, R6 ;  /* 0x00000006000c7202 */ /* 0x000fce0000000f00 */
.L_x_15:
[----:B------:R-:W-:Y:S02]  /*27a0*/  IMAD.MOV.U32 R2, RZ, RZ, R0 ;  /* 0x000000ffff027224 */ /* 0x000fe400078e0000 */
[----:B------:R-:W-:-:S04]  /*27b0*/  IMAD.MOV.U32 R3, RZ, RZ, 0x0 ;  /* 0x00000000ff037424 */ /* 0x000fc800078e00ff */
[----:B------:R-:W-:Y:S05]  /*27c0*/  RET.REL.NODEC R2 `(_Z11kernel_2dfdPdS_S_ddii) ;  /* 0xffffffd8020c7950 */ /* 0x000fea0003c3ffff */
.L_x_18:
[----:B------:R-:W-:-:S00]  /*27d0*/  BRA `(.L_x_18) ;  /* 0xfffffffc00fc7947 */ /* 0x000fc0000383ffff */
[----:B------:R-:W-:-:S00]  /*27e0*/  NOP ;  /* 0x0000000000007918 */ /* 0x000fc00000000000 */
        /* <DEDUP_REMOVED lines=9> */
.L_x_19:


//--------------------- .nv.shared.reserved.0     --------------------------
	.section	.nv.shared.reserved.0,"aw",@nobits
	.weak		__nv_reservedSMEM_offset_0_alias
	.size		__nv_reservedSMEM_offset_0_alias, 0, 64
	.other		__nv_reservedSMEM_offset_0_alias,@"STO_CUDA_RESERVED_SHARED STV_DEFAULT"
__nv_reservedSMEM_offset_0_alias:
	.zero		0
	.zero		64


//--------------------- .nv.constant0._Z11kernel_2dfdPdS_S_ddii --------------------------
	.section	.nv.constant0._Z11kernel_2dfdPdS_S_ddii,"a",@progbits
	.sectionflags	@""
	.align	4
.nv.constant0._Z11kernel_2dfdPdS_S_ddii:
	.zero		944


//--------------------- SYMBOLS --------------------------

	.type		.nv.reservedSmem.offset0,@object
	.size		.nv.reservedSmem.offset0,0x4
